	.target	sm_100a

	.elftype	@"ET_EXEC"


//--------------------- .note.nv.tkinfo           --------------------------
	.section	.note.nv.tkinfo,"",@"SHT_NOTE"
	.sectionflags	@"SHF_NOTE_NV_TKINFO"
	.tkinfo
        /*0018*/ 	.word	0x00000002
        /*0030*/ 	.string	""
        /*0030*/ 	.string	"ptxas"
        /*0030*/ 	.string	"Cuda compilation tools, release 13.0, V13.0.88"
        /*0030*/ 	.string	"Build cuda_13.0.r13.0/compiler.36424714_0"
        /*0030*/ 	.string	"-arch sm_100a -m 64 "



//--------------------- .note.nv.cuinfo           --------------------------
	.section	.note.nv.cuinfo,"",@"SHT_NOTE"
	.sectionflags	@"SHF_NOTE_NV_CUINFO"
        /*0018*/ 	.short	0x0002
        /*001a*/ 	.short	0x0064
        /*001c*/ 	.short	0x0082
	.zero		2


//--------------------- .nv.info                  --------------------------
	.section	.nv.info,"",@"SHT_CUDA_INFO"
	.align	4


	//----- nvinfo : EIATTR_REGCOUNT
	.align		4
        /*0000*/ 	.byte	0x04, 0x2f
        /*0002*/ 	.short	(.L_19 - .L_18)
	.align		4
.L_18:
        /*0004*/ 	.word	index@(_ZN7cutlass13device_kernelINS_4gemm6kernel13GemmUniversalIN4cute5tupleIJiiiiEEENS1_10collective13CollectiveMmaINS1_35MainloopSm100TmaUmmaWarpSpecializedILi4ELi2ELi4ENS5_IJNS4_1CILi1EEESB_SB_EEEEENS5_IJNSA_ILi128EEENSA_ILi64EEESE_EEENS_6half_tENS5_IJSB_llEEESH_NS5_IJlSB_lEEENS4_8TiledMMAINS4_8MMA_AtomIJNS4_20SM100_MMA_F16BF16_SSISH_SH_fLi128ELi64ELNS4_4UMMA5MajorE1ELSO_0ELNSN_7ScaleInE0ELSP_0EEEEEENS4_6LayoutISC_NS5_IJNSA_ILi0EEEST_ST_EEEEENS5_IJNS4_10UnderscoreESW_SW_EEEEENS4_13SM90_TMA_LOADENS4_14ComposedLayoutINS4_7SwizzleILi3ELi4ELi3EEENS4_18smem_ptr_flag_bitsILi16EEENSS_INS5_IJSF_NSA_ILi8EEEEEENS5_IJSB_SF_EEEEEEEvNS4_8identityESZ_NS10_IS12_S14_NSS_INS5_IJS15_SF_EEENS5_IJSF_SB_EEEEEEEvS1A_EENS_8epilogue10collective18CollectiveEpilogueINS1G_23Sm100TmaWarpSpecializedILi3ELi2ELi32ELb1ELb0EEEJSG_NS5_IJNSS_ISE_SB_EENSS_INSA_ILi32EEESB_EEEEESH_SJ_SH_SJ_NS1G_6fusion15FusionCallbacksIS1K_NS1P_17LinearCombinationISH_fSH_fLNS_15FloatRoundStyleE2EEESG_S1O_JEEENS4_5SM1004TMEM4LOAD26SM100_TMEM_LOAD_32dp32b32xESZ_NS10_INS11_ILi2ELi4ELi3EEES14_NSS_INS5_IJS15_S1M_EEENS5_IJS1M_SB_EEEEEEENS4_39AutoVectorizingCopyWithAssumedAlignmentILi128EEENS4_14SM90_TMA_STOREES23_S25_S25_EEEvvEEEEvNT_6ParamsE)
        /*0008*/ 	.word	0x0000006f


	//----- nvinfo : EIATTR_FRAME_SIZE
	.align		4
.L_19:
        /*000c*/ 	.byte	0x04, 0x11
        /*000e*/ 	.short	(.L_21 - .L_20)
	.align		4
.L_20:
        /*0010*/ 	.word	index@($__internal_2_$__cuda_sm10x_tcgen05_guardrail_trap_unallocated_columns_being_dealloced)
        /*0014*/ 	.word	0x00000000


	//----- nvinfo : EIATTR_FRAME_SIZE
	.align		4
.L_21:
        /*0018*/ 	.byte	0x04, 0x11
        /*001a*/ 	.short	(.L_23 - .L_22)
	.align		4
.L_22:
        /*001c*/ 	.word	index@($__internal_1_$__cuda_sm10x_tcgen05_guardrail_trap_phase_invalid_during_alloc)
        /*0020*/ 	.word	0x00000000


	//----- nvinfo : EIATTR_FRAME_SIZE
	.align		4
.L_23:
        /*0024*/ 	.byte	0x04, 0x11
        /*0026*/ 	.short	(.L_25 - .L_24)
	.align		4
.L_24:
        /*0028*/ 	.word	index@($__internal_0_$__cuda_sm10x_tcgen05_guardrail_trap_col_being_dealloced_not_returned_by_alloc)
        /*002c*/ 	.word	0x00000000


	//----- nvinfo : EIATTR_FRAME_SIZE
	.align		4
.L_25:
        /*0030*/ 	.byte	0x04, 0x11
        /*0032*/ 	.short	(.L_27 - .L_26)
	.align		4
.L_26:
        /*0034*/ 	.word	index@(_ZN7cutlass13device_kernelINS_4gemm6kernel13GemmUniversalIN4cute5tupleIJiiiiEEENS1_10collective13CollectiveMmaINS1_35MainloopSm100TmaUmmaWarpSpecializedILi4ELi2ELi4ENS5_IJNS4_1CILi1EEESB_SB_EEEEENS5_IJNSA_ILi128EEENSA_ILi64EEESE_EEENS_6half_tENS5_IJSB_llEEESH_NS5_IJlSB_lEEENS4_8TiledMMAINS4_8MMA_AtomIJNS4_20SM100_MMA_F16BF16_SSISH_SH_fLi128ELi64ELNS4_4UMMA5MajorE1ELSO_0ELNSN_7ScaleInE0ELSP_0EEEEEENS4_6LayoutISC_NS5_IJNSA_ILi0EEEST_ST_EEEEENS5_IJNS4_10UnderscoreESW_SW_EEEEENS4_13SM90_TMA_LOADENS4_14ComposedLayoutINS4_7SwizzleILi3ELi4ELi3EEENS4_18smem_ptr_flag_bitsILi16EEENSS_INS5_IJSF_NSA_ILi8EEEEEENS5_IJSB_SF_EEEEEEEvNS4_8identityESZ_NS10_IS12_S14_NSS_INS5_IJS15_SF_EEENS5_IJSF_SB_EEEEEEEvS1A_EENS_8epilogue10collective18CollectiveEpilogueINS1G_23Sm100TmaWarpSpecializedILi3ELi2ELi32ELb1ELb0EEEJSG_NS5_IJNSS_ISE_SB_EENSS_INSA_ILi32EEESB_EEEEESH_SJ_SH_SJ_NS1G_6fusion15FusionCallbacksIS1K_NS1P_17LinearCombinationISH_fSH_fLNS_15FloatRoundStyleE2EEESG_S1O_JEEENS4_5SM1004TMEM4LOAD26SM100_TMEM_LOAD_32dp32b32xESZ_NS10_INS11_ILi2ELi4ELi3EEES14_NSS_INS5_IJS15_S1M_EEENS5_IJS1M_SB_EEEEEEENS4_39AutoVectorizingCopyWithAssumedAlignmentILi128EEENS4_14SM90_TMA_STOREES23_S25_S25_EEEvvEEEEvNT_6ParamsE)
        /*0038*/ 	.word	0x00000000


	//----- nvinfo : EIATTR_MIN_STACK_SIZE
	.align		4
.L_27:
        /*003c*/ 	.byte	0x04, 0x12
        /*003e*/ 	.short	(.L_29 - .L_28)
	.align		4
.L_28:
        /*0040*/ 	.word	index@(_ZN7cutlass13device_kernelINS_4gemm6kernel13GemmUniversalIN4cute5tupleIJiiiiEEENS1_10collective13CollectiveMmaINS1_35MainloopSm100TmaUmmaWarpSpecializedILi4ELi2ELi4ENS5_IJNS4_1CILi1EEESB_SB_EEEEENS5_IJNSA_ILi128EEENSA_ILi64EEESE_EEENS_6half_tENS5_IJSB_llEEESH_NS5_IJlSB_lEEENS4_8TiledMMAINS4_8MMA_AtomIJNS4_20SM100_MMA_F16BF16_SSISH_SH_fLi128ELi64ELNS4_4UMMA5MajorE1ELSO_0ELNSN_7ScaleInE0ELSP_0EEEEEENS4_6LayoutISC_NS5_IJNSA_ILi0EEEST_ST_EEEEENS5_IJNS4_10UnderscoreESW_SW_EEEEENS4_13SM90_TMA_LOADENS4_14ComposedLayoutINS4_7SwizzleILi3ELi4ELi3EEENS4_18smem_ptr_flag_bitsILi16EEENSS_INS5_IJSF_NSA_ILi8EEEEEENS5_IJSB_SF_EEEEEEEvNS4_8identityESZ_NS10_IS12_S14_NSS_INS5_IJS15_SF_EEENS5_IJSF_SB_EEEEEEEvS1A_EENS_8epilogue10collective18CollectiveEpilogueINS1G_23Sm100TmaWarpSpecializedILi3ELi2ELi32ELb1ELb0EEEJSG_NS5_IJNSS_ISE_SB_EENSS_INSA_ILi32EEESB_EEEEESH_SJ_SH_SJ_NS1G_6fusion15FusionCallbacksIS1K_NS1P_17LinearCombinationISH_fSH_fLNS_15FloatRoundStyleE2EEESG_S1O_JEEENS4_5SM1004TMEM4LOAD26SM100_TMEM_LOAD_32dp32b32xESZ_NS10_INS11_ILi2ELi4ELi3EEES14_NSS_INS5_IJS15_S1M_EEENS5_IJS1M_SB_EEEEEEENS4_39AutoVectorizingCopyWithAssumedAlignmentILi128EEENS4_14SM90_TMA_STOREES23_S25_S25_EEEvvEEEEvNT_6ParamsE)
        /*0044*/ 	.word	0x00000000
.L_29:


//--------------------- .nv.compat                --------------------------
	.section	.nv.compat,"",@"SHT_CUDA_COMPAT_INFO"
	.align	4
        /*0000*/ 	.byte	0x02, 0x09, 0x01, 0x00, 0x02, 0x02, 0x02, 0x00, 0x02, 0x05, 0x05, 0x00, 0x03, 0x07, 0x01, 0x01
        /*0010*/ 	.byte	0x02, 0x03, 0x01, 0x00, 0x02, 0x06, 0x01, 0x00, 0x04, 0x0b, 0x08, 0x00, 0x09, 0x00, 0x00, 0x00
        /*0020*/ 	.byte	0x00, 0x00, 0x00, 0x00


//--------------------- .nv.info._ZN7cutlass13device_kernelINS_4gemm6kernel13GemmUniversalIN4cute5tupleIJiiiiEEENS1_10collective13CollectiveMmaINS1_35MainloopSm100TmaUmmaWarpSpecializedILi4ELi2ELi4ENS5_IJNS4_1CILi1EEESB_SB_EEEEENS5_IJNSA_ILi128EEENSA_ILi64EEESE_EEENS_6half_tENS5_IJSB_llEEESH_NS5_IJlSB_lEEENS4_8TiledMMAINS4_8MMA_AtomIJNS4_20SM100_MMA_F16BF16_SSISH_SH_fLi128ELi64ELNS4_4UMMA5MajorE1ELSO_0ELNSN_7ScaleInE0ELSP_0EEEEEENS4_6LayoutISC_NS5_IJNSA_ILi0EEEST_ST_EEEEENS5_IJNS4_10UnderscoreESW_SW_EEEEENS4_13SM90_TMA_LOADENS4_14ComposedLayoutINS4_7SwizzleILi3ELi4ELi3EEENS4_18smem_ptr_flag_bitsILi16EEENSS_INS5_IJSF_NSA_ILi8EEEEEENS5_IJSB_SF_EEEEEEEvNS4_8identityESZ_NS10_IS12_S14_NSS_INS5_IJS15_SF_EEENS5_IJSF_SB_EEEEEEEvS1A_EENS_8epilogue10collective18CollectiveEpilogueINS1G_23Sm100TmaWarpSpecializedILi3ELi2ELi32ELb1ELb0EEEJSG_NS5_IJNSS_ISE_SB_EENSS_INSA_ILi32EEESB_EEEEESH_SJ_SH_SJ_NS1G_6fusion15FusionCallbacksIS1K_NS1P_17LinearCombinationISH_fSH_fLNS_15FloatRoundStyleE2EEESG_S1O_JEEENS4_5SM1004TMEM4LOAD26SM100_TMEM_LOAD_32dp32b32xESZ_NS10_INS11_ILi2ELi4ELi3EEES14_NSS_INS5_IJS15_S1M_EEENS5_IJS1M_SB_EEEEEEENS4_39AutoVectorizingCopyWithAssumedAlignmentILi128EEENS4_14SM90_TMA_STOREES23_S25_S25_EEEvvEEEEvNT_6ParamsE --------------------------
	.section	.nv.info._ZN7cutlass13device_kernelINS_4gemm6kernel13GemmUniversalIN4cute5tupleIJiiiiEEENS1_10collective13CollectiveMmaINS1_35MainloopSm100TmaUmmaWarpSpecializedILi4ELi2ELi4ENS5_IJNS4_1CILi1EEESB_SB_EEEEENS5_IJNSA_ILi128EEENSA_ILi64EEESE_EEENS_6half_tENS5_IJSB_llEEESH_NS5_IJlSB_lEEENS4_8TiledMMAINS4_8MMA_AtomIJNS4_20SM100_MMA_F16BF16_SSISH_SH_fLi128ELi64ELNS4_4UMMA5MajorE1ELSO_0ELNSN_7ScaleInE0ELSP_0EEEEEENS4_6LayoutISC_NS5_IJNSA_ILi0EEEST_ST_EEEEENS5_IJNS4_10UnderscoreESW_SW_EEEEENS4_13SM90_TMA_LOADENS4_14ComposedLayoutINS4_7SwizzleILi3ELi4ELi3EEENS4_18smem_ptr_flag_bitsILi16EEENSS_INS5_IJSF_NSA_ILi8EEEEEENS5_IJSB_SF_EEEEEEEvNS4_8identityESZ_NS10_IS12_S14_NSS_INS5_IJS15_SF_EEENS5_IJSF_SB_EEEEEEEvS1A_EENS_8epilogue10collective18CollectiveEpilogueINS1G_23Sm100TmaWarpSpecializedILi3ELi2ELi32ELb1ELb0EEEJSG_NS5_IJNSS_ISE_SB_EENSS_INSA_ILi32EEESB_EEEEESH_SJ_SH_SJ_NS1G_6fusion15FusionCallbacksIS1K_NS1P_17LinearCombinationISH_fSH_fLNS_15FloatRoundStyleE2EEESG_S1O_JEEENS4_5SM1004TMEM4LOAD26SM100_TMEM_LOAD_32dp32b32xESZ_NS10_INS11_ILi2ELi4ELi3EEES14_NSS_INS5_IJS15_S1M_EEENS5_IJS1M_SB_EEEEEEENS4_39AutoVectorizingCopyWithAssumedAlignmentILi128EEENS4_14SM90_TMA_STOREES23_S25_S25_EEEvvEEEEvNT_6ParamsE,"",@"SHT_CUDA_INFO"
	.sectionflags	@""
	.align	4


	//----- nvinfo : EIATTR_CUDA_API_VERSION
	.align		4
        /*0000*/ 	.byte	0x04, 0x37
        /*0002*/ 	.short	(.L_31 - .L_30)
.L_30:
        /*0004*/ 	.word	0x00000082


	//----- nvinfo : EIATTR_KPARAM_INFO
	.align		4
.L_31:
        /*0008*/ 	.byte	0x04, 0x17
        /*000a*/ 	.short	(.L_33 - .L_32)
.L_32:
        /*000c*/ 	.word	0x00000000
        /*0010*/ 	.short	0x0000
        /*0012*/ 	.short	0x0000
        /*0014*/ 	.byte	0x00, 0xf0, 0x01, 0x20


	//----- nvinfo : EIATTR_AT_ENTRY_FRAGMENTS
	.align		4
.L_33:
        /*0018*/ 	.byte	0x04, 0x4f
        /*001a*/ 	.short	(.L_35 - .L_34)


	//   ....[0]....
.L_34:
        /*001c*/ 	.word	0x00000006


	//----- nvinfo : EIATTR_RESERVED_SMEM_USED
	.align		4
.L_35:
        /*0020*/ 	.byte	0x01, 0x41
	.zero		2


	//----- nvinfo : EIATTR_SPARSE_MMA_MASK
	.align		4
        /*0024*/ 	.byte	0x03, 0x50
        /*0026*/ 	.short	0x0000


	//----- nvinfo : EIATTR_TCGEN05_1CTA_USED
	.align		4
        /*0028*/ 	.byte	0x01, 0x51
	.zero		2


	//----- nvinfo : EIATTR_MAXREG_COUNT
	.align		4
        /*002c*/ 	.byte	0x03, 0x1b
        /*002e*/ 	.short	0x00ff


	//----- nvinfo : EIATTR_NUM_BARRIERS
	.align		4
        /*0030*/ 	.byte	0x02, 0x4c
        /*0032*/ 	.byte	0x07
	.zero		1


	//----- nvinfo : EIATTR_EXTERNS
	.align		4
        /*0034*/ 	.byte	0x04, 0x0f
        /*0036*/ 	.short	(.L_37 - .L_36)


	//   ....[0]....
	.align		4
.L_36:
        /*0038*/ 	.word	index@(__assertfail)


	//----- nvinfo : EIATTR_MERCURY_ISA_VERSION
	.align		4
.L_37:
        /*003c*/ 	.byte	0x03, 0x5f
        /*003e*/ 	.short	0x0101


	//----- nvinfo : EIATTR_INT_WARP_WIDE_INSTR_OFFSETS
	.align		4
        /*0040*/ 	.byte	0x04, 0x31
        /*0042*/ 	.short	(.L_39 - .L_38)


	//   ....[0]....
.L_38:
        /*0044*/ 	.word	0x00001f20


	//   ....[1]....
        /*0048*/ 	.word	0x00003b20


	//   ....[2]....
        /*004c*/ 	.word	0x00003b50


	//   ....[3]....
        /*0050*/ 	.word	0x00003ba0


	//   ....[4]....
        /*0054*/ 	.word	0x00004490


	//   ....[5]....
        /*0058*/ 	.word	0x000044b0


	//   ....[6]....
        /*005c*/ 	.word	0x00004780


	//   ....[7]....
        /*0060*/ 	.word	0x000048b0


	//----- nvinfo : EIATTR_COOP_GROUP_MASK_REGIDS
	.align		4
.L_39:
        /*0064*/ 	.byte	0x04, 0x29
        /*0066*/ 	.short	(.L_41 - .L_40)


	//   ....[0]....
.L_40:
        /*0068*/ 	.word	0xffffffff


	//   ....[1]....
        /*006c*/ 	.word	0xffffffff


	//   ....[2]....
        /*0070*/ 	.word	0xffffffff


	//   ....[3]....
        /*0074*/ 	.word	0xffffffff


	//   ....[4]....
        /*0078*/ 	.word	0xffffffff


	//   ....[5]....
        /*007c*/ 	.word	0xffffffff


	//   ....[6]....
        /*0080*/ 	.word	0xffffffff


	//   ....[7]....
        /*0084*/ 	.word	0xffffffff


	//   ....[8]....
        /*0088*/ 	.word	0xffffffff


	//   ....[9]....
        /*008c*/ 	.word	0xffffffff


	//   ....[10]....
        /*0090*/ 	.word	0xffffffff


	//   ....[11]....
        /*0094*/ 	.word	0xffffffff


	//   ....[12]....
        /*0098*/ 	.word	0xffffffff


	//----- nvinfo : EIATTR_COOP_GROUP_INSTR_OFFSETS
	.align		4
.L_41:
        /*009c*/ 	.byte	0x04, 0x28
        /*009e*/ 	.short	(.L_43 - .L_42)


	//   ....[0]....
.L_42:
        /*00a0*/ 	.word	0x00000090


	//   ....[1]....
        /*00a4*/ 	.word	0x000004d0


	//   ....[2]....
        /*00a8*/ 	.word	0x00000640


	//   ....[3]....
        /*00ac*/ 	.word	0x000007c0


	//   ....[4]....
        /*00b0*/ 	.word	0x000008c0


	//   ....[5]....
        /*00b4*/ 	.word	0x00000a30


	//   ....[6]....
        /*00b8*/ 	.word	0x00000bd0


	//   ....[7]....
        /*00bc*/ 	.word	0x00001e00


	//   ....[8]....
        /*00c0*/ 	.word	0x00002be0


	//   ....[9]....
        /*00c4*/ 	.word	0x00002df0


	//   ....[10]....
        /*00c8*/ 	.word	0x00002e20


	//   ....[11]....
        /*00cc*/ 	.word	0x00003a10


	//   ....[12]....
        /*00d0*/ 	.word	0x00003c40


	//----- nvinfo : EIATTR_VRC_CTA_INIT_COUNT
	.align		4
.L_43:
        /*00d4*/ 	.byte	0x02, 0x4a
        /*00d6*/ 	.byte	0x80
	.zero		1


	//----- nvinfo : EIATTR_SYSCALL_OFFSETS
	.align		4
        /*00d8*/ 	.byte	0x04, 0x46
        /*00da*/ 	.short	(.L_45 - .L_44)


	//   ....[0]....
.L_44:
        /*00dc*/ 	.word	0x00005460


	//   ....[1]....
        /*00e0*/ 	.word	0x00005550


	//   ....[2]....
        /*00e4*/ 	.word	0x00005d90


	//   ....[3]....
        /*00e8*/ 	.word	0x00006a40


	//----- nvinfo : EIATTR_MBARRIER_INSTR_OFFSETS
	.align		4
.L_45:
        /*00ec*/ 	.byte	0x04, 0x39
        /*00ee*/ 	.short	(.L_47 - .L_46)


	//   ....[0]....
.L_46:
        /*00f0*/ 	.word	0x000005b0
        /*00f4*/ 	.word	0x000000ff
        /*00f8*/ 	.word	0x00000000
        /*00fc*/ 	.short	0x0100
        /*00fe*/ 	.byte	0x05
	.zero		1


	//   ....[1]....
        /*0100*/ 	.word	0x000005c0
        /*0104*/ 	.word	0x000000ff
        /*0108*/ 	.word	0x00000020
        /*010c*/ 	.short	0x0100
        /*010e*/ 	.byte	0x05
	.zero		1


	//   ....[2]....
        /*0110*/ 	.word	0x000005d0
        /*0114*/ 	.word	0x000000ff
        /*0118*/ 	.word	0x00000008
        /*011c*/ 	.short	0x0100
        /*011e*/ 	.byte	0x05
	.zero		1


	//   ....[3]....
        /*0120*/ 	.word	0x000005e0
        /*0124*/ 	.word	0x000000ff
        /*0128*/ 	.word	0x00000028
        /*012c*/ 	.short	0x0100
        /*012e*/ 	.byte	0x05
	.zero		1


	//   ....[4]....
        /*0130*/ 	.word	0x000005f0
        /*0134*/ 	.word	0x000000ff
        /*0138*/ 	.word	0x00000010
        /*013c*/ 	.short	0x0100
        /*013e*/ 	.byte	0x05
	.zero		1


	//   ....[5]....
        /*0140*/ 	.word	0x00000600
        /*0144*/ 	.word	0x000000ff
        /*0148*/ 	.word	0x00000030
        /*014c*/ 	.short	0x0100
        /*014e*/ 	.byte	0x05
	.zero		1


	//   ....[6]....
        /*0150*/ 	.word	0x00000610
        /*0154*/ 	.word	0x000000ff
        /*0158*/ 	.word	0x00000018
        /*015c*/ 	.short	0x0100
        /*015e*/ 	.byte	0x05
	.zero		1


	//   ....[7]....
        /*0160*/ 	.word	0x00000620
        /*0164*/ 	.word	0x000000ff
        /*0168*/ 	.word	0x00000038
        /*016c*/ 	.short	0x0100
        /*016e*/ 	.byte	0x05
	.zero		1


	//   ....[8]....
        /*0170*/ 	.word	0x00000750
        /*0174*/ 	.word	0x000000ff
        /*0178*/ 	.word	0x00000040
        /*017c*/ 	.short	0x0100
        /*017e*/ 	.byte	0x07
	.zero		1


	//   ....[9]....
        /*0180*/ 	.word	0x00000760
        /*0184*/ 	.word	0x000000ff
        /*0188*/ 	.word	0x00000058
        /*018c*/ 	.short	0x0100
        /*018e*/ 	.byte	0x07
	.zero		1


	//   ....[10]....
        /*0190*/ 	.word	0x00000770
        /*0194*/ 	.word	0x000000ff
        /*0198*/ 	.word	0x00000048
        /*019c*/ 	.short	0x0100
        /*019e*/ 	.byte	0x07
	.zero		1


	//   ....[11]....
        /*01a0*/ 	.word	0x00000780
        /*01a4*/ 	.word	0x000000ff
        /*01a8*/ 	.word	0x00000060
        /*01ac*/ 	.short	0x0100
        /*01ae*/ 	.byte	0x07
	.zero		1


	//   ....[12]....
        /*01b0*/ 	.word	0x00000790
        /*01b4*/ 	.word	0x000000ff
        /*01b8*/ 	.word	0x00000050
        /*01bc*/ 	.short	0x0100
        /*01be*/ 	.byte	0x07
	.zero		1


	//   ....[13]....
        /*01c0*/ 	.word	0x000007a0
        /*01c4*/ 	.word	0x000000ff
        /*01c8*/ 	.word	0x00000068
        /*01cc*/ 	.short	0x0100
        /*01ce*/ 	.byte	0x07
	.zero		1


	//   ....[14]....
        /*01d0*/ 	.word	0x00000890
        /*01d4*/ 	.word	0x000000ff
        /*01d8*/ 	.word	0x00000070
        /*01dc*/ 	.short	0x0100
        /*01de*/ 	.byte	0x05
	.zero		1


	//   ....[15]....
        /*01e0*/ 	.word	0x000008a0
        /*01e4*/ 	.word	0x000000ff
        /*01e8*/ 	.word	0x00000078
        /*01ec*/ 	.short	0x0100
        /*01ee*/ 	.byte	0x05
	.zero		1


	//   ....[16]....
        /*01f0*/ 	.word	0x000009e0
        /*01f4*/ 	.word	0x000000ff
        /*01f8*/ 	.word	0x00000080
        /*01fc*/ 	.short	0x0100
        /*01fe*/ 	.byte	0x05
	.zero		1


	//   ....[17]....
        /*0200*/ 	.word	0x000009f0
        /*0204*/ 	.word	0x000000ff
        /*0208*/ 	.word	0x00000090
        /*020c*/ 	.short	0x0100
        /*020e*/ 	.byte	0x05
	.zero		1


	//   ....[18]....
        /*0210*/ 	.word	0x00000a00
        /*0214*/ 	.word	0x000000ff
        /*0218*/ 	.word	0x00000088
        /*021c*/ 	.short	0x0100
        /*021e*/ 	.byte	0x05
	.zero		1


	//   ....[19]....
        /*0220*/ 	.word	0x00000a10
        /*0224*/ 	.word	0x000000ff
        /*0228*/ 	.word	0x00000098
        /*022c*/ 	.short	0x0100
        /*022e*/ 	.byte	0x05
	.zero		1


	//   ....[20]....
        /*0230*/ 	.word	0x00000b40
        /*0234*/ 	.word	0x000000ff
        /*0238*/ 	.word	0x000000a0
        /*023c*/ 	.short	0x0100
        /*023e*/ 	.byte	0x07
	.zero		1


	//   ....[21]....
        /*0240*/ 	.word	0x00000b50
        /*0244*/ 	.word	0x000000ff
        /*0248*/ 	.word	0x000000c0
        /*024c*/ 	.short	0x0100
        /*024e*/ 	.byte	0x07
	.zero		1


	//   ....[22]....
        /*0250*/ 	.word	0x00000b60
        /*0254*/ 	.word	0x000000ff
        /*0258*/ 	.word	0x000000a8
        /*025c*/ 	.short	0x0100
        /*025e*/ 	.byte	0x07
	.zero		1


	//   ....[23]....
        /*0260*/ 	.word	0x00000b70
        /*0264*/ 	.word	0x000000ff
        /*0268*/ 	.word	0x000000c8
        /*026c*/ 	.short	0x0100
        /*026e*/ 	.byte	0x07
	.zero		1


	//   ....[24]....
        /*0270*/ 	.word	0x00000b80
        /*0274*/ 	.word	0x000000ff
        /*0278*/ 	.word	0x000000b0
        /*027c*/ 	.short	0x0100
        /*027e*/ 	.byte	0x07
	.zero		1


	//   ....[25]....
        /*0280*/ 	.word	0x00000b90
        /*0284*/ 	.word	0x000000ff
        /*0288*/ 	.word	0x000000d0
        /*028c*/ 	.short	0x0100
        /*028e*/ 	.byte	0x07
	.zero		1


	//   ....[26]....
        /*0290*/ 	.word	0x00000ba0
        /*0294*/ 	.word	0x000000ff
        /*0298*/ 	.word	0x000000b8
        /*029c*/ 	.short	0x0100
        /*029e*/ 	.byte	0x07
	.zero		1


	//   ....[27]....
        /*02a0*/ 	.word	0x00000bb0
        /*02a4*/ 	.word	0x000000ff
        /*02a8*/ 	.word	0x000000d8
        /*02ac*/ 	.short	0x0100
        /*02ae*/ 	.byte	0x07
	.zero		1


	//   ....[28]....
        /*02b0*/ 	.word	0x00000ca0
        /*02b4*/ 	.word	0x000000ff
        /*02b8*/ 	.word	0x000000e0
        /*02bc*/ 	.short	0x0100
        /*02be*/ 	.byte	0x05
	.zero		1


	//   ....[29]....
        /*02c0*/ 	.word	0x00000cb0
        /*02c4*/ 	.word	0x000000ff
        /*02c8*/ 	.word	0x000000f0
        /*02cc*/ 	.short	0x0100
        /*02ce*/ 	.byte	0x05
	.zero		1


	//   ....[30]....
        /*02d0*/ 	.word	0x00000cc0
        /*02d4*/ 	.word	0x000000ff
        /*02d8*/ 	.word	0x000000e8
        /*02dc*/ 	.short	0x0100
        /*02de*/ 	.byte	0x05
	.zero		1


	//   ....[31]....
        /*02e0*/ 	.word	0x00000cd0
        /*02e4*/ 	.word	0x000000ff
        /*02e8*/ 	.word	0x000000f8
        /*02ec*/ 	.short	0x0100
        /*02ee*/ 	.byte	0x05
	.zero		1


	//   ....[32]....
        /*02f0*/ 	.word	0x000015a0
        /*02f4*/ 	.word	0x00000002
        /*02f8*/ 	.word	0x000000f0
        /*02fc*/ 	.short	0x010a
        /*02fe*/ 	.byte	0xff
	.zero		1


	//   ....[33]....
        /*0300*/ 	.word	0x000015d0
        /*0304*/ 	.word	0x00000002
        /*0308*/ 	.word	0x000000e0
        /*030c*/ 	.short	0x0101
        /*030e*/ 	.byte	0xff
	.zero		1


	//   ....[34]....
        /*0310*/ 	.word	0x000016a0
        /*0314*/ 	.word	0x000000ff
        /*0318*/ 	.word	0x00000020
        /*031c*/ 	.short	0x010a
        /*031e*/ 	.byte	0x08
	.zero		1


	//   ....[35]....
        /*0320*/ 	.word	0x00001750
        /*0324*/ 	.word	0x000000ff
        /*0328*/ 	.word	0x00000020
        /*032c*/ 	.short	0x010a
        /*032e*/ 	.byte	0x21
	.zero		1


	//   ....[36]....
        /*0330*/ 	.word	0x000018a0
        /*0334*/ 	.word	0x000000ff
        /*0338*/ 	.word	0x00000020
        /*033c*/ 	.short	0x010a
        /*033e*/ 	.byte	0x08
	.zero		1


	//   ....[37]....
        /*0340*/ 	.word	0x00001a60
        /*0344*/ 	.word	0x000000ff
        /*0348*/ 	.word	0x00000078
        /*034c*/ 	.short	0x0101
        /*034e*/ 	.byte	0x04
	.zero		1


	//   ....[38]....
        /*0350*/ 	.word	0x00001a80
        /*0354*/ 	.word	0x000000ff
        /*0358*/ 	.word	0x00000020
        /*035c*/ 	.short	0x010a
        /*035e*/ 	.byte	0x08
	.zero		1


	//   ....[39]....
        /*0360*/ 	.word	0x00001b10
        /*0364*/ 	.word	0x000000ff
        /*0368*/ 	.word	0x00000020
        /*036c*/ 	.short	0x010a
        /*036e*/ 	.byte	0x21
	.zero		1


	//   ....[40]....
        /*0370*/ 	.word	0x00001c60
        /*0374*/ 	.word	0x000000ff
        /*0378*/ 	.word	0x00000020
        /*037c*/ 	.short	0x010a
        /*037e*/ 	.byte	0x08
	.zero		1


	//   ....[41]....
        /*0380*/ 	.word	0x00001e30
        /*0384*/ 	.word	0x00000002
        /*0388*/ 	.word	0x00000080
        /*038c*/ 	.short	0x010a
        /*038e*/ 	.byte	0xff
	.zero		1


	//   ....[42]....
        /*0390*/ 	.word	0x00001ef0
        /*0394*/ 	.word	0x00000002
        /*0398*/ 	.word	0x00000000
        /*039c*/ 	.short	0x0101
        /*039e*/ 	.byte	0xff
	.zero		1


	//   ....[43]....
        /*03a0*/ 	.word	0x00002450
        /*03a4*/ 	.word	0x000000ff
        /*03a8*/ 	.word	0x00000000
        /*03ac*/ 	.short	0x010a
        /*03ae*/ 	.byte	0x05
	.zero		1


	//   ....[44]....
        /*03b0*/ 	.word	0x000024e0
        /*03b4*/ 	.word	0x000000ff
        /*03b8*/ 	.word	0x00000000
        /*03bc*/ 	.short	0x010a
        /*03be*/ 	.byte	0x05
	.zero		1


	//   ....[45]....
        /*03c0*/ 	.word	0x00002570
        /*03c4*/ 	.word	0x000000ff
        /*03c8*/ 	.word	0x00000000
        /*03cc*/ 	.short	0x010a
        /*03ce*/ 	.byte	0x05
	.zero		1


	//   ....[46]....
        /*03d0*/ 	.word	0x00002610
        /*03d4*/ 	.word	0x00000000
        /*03d8*/ 	.word	0x00000000
        /*03dc*/ 	.short	0x010a
        /*03de*/ 	.byte	0xff
	.zero		1


	//   ....[47]....
        /*03e0*/ 	.word	0x00002730
        /*03e4*/ 	.word	0x00000000
        /*03e8*/ 	.word	0x000000e0
        /*03ec*/ 	.short	0x010a
        /*03ee*/ 	.byte	0xff
	.zero		1


	//   ....[48]....
        /*03f0*/ 	.word	0x000027a0
        /*03f4*/ 	.word	0x00000000
        /*03f8*/ 	.word	0x00000000
        /*03fc*/ 	.short	0x0101
        /*03fe*/ 	.byte	0xff
	.zero		1


	//   ....[49]....
        /*0400*/ 	.word	0x000027c0
        /*0404*/ 	.word	0x000000ff
        /*0408*/ 	.word	0x00000090
        /*040c*/ 	.short	0x010a
        /*040e*/ 	.byte	0x05
	.zero		1


	//   ....[50]....
        /*0410*/ 	.word	0x000028e0
        /*0414*/ 	.word	0x00000000
        /*0418*/ 	.word	0x00000080
        /*041c*/ 	.short	0x010a
        /*041e*/ 	.byte	0xff
	.zero		1


	//   ....[51]....
        /*0420*/ 	.word	0x000029e0
        /*0424*/ 	.word	0x00000000
        /*0428*/ 	.word	0x00000000
        /*042c*/ 	.short	0x0101
        /*042e*/ 	.byte	0xff
	.zero		1


	//   ....[52]....
        /*0430*/ 	.word	0x00002a70
        /*0434*/ 	.word	0x000000ff
        /*0438*/ 	.word	0x00000090
        /*043c*/ 	.short	0x0106
        /*043e*/ 	.byte	0x05
	.zero		1


	//   ....[53]....
        /*0440*/ 	.word	0x00002a90
        /*0444*/ 	.word	0x000000ff
        /*0448*/ 	.word	0x00000090
        /*044c*/ 	.short	0x010a
        /*044e*/ 	.byte	0x05
	.zero		1


	//   ....[54]....
        /*0450*/ 	.word	0x00002b20
        /*0454*/ 	.word	0x000000ff
        /*0458*/ 	.word	0x00000090
        /*045c*/ 	.short	0x0106
        /*045e*/ 	.byte	0x04
	.zero		1


	//   ....[55]....
        /*0460*/ 	.word	0x00002b60
        /*0464*/ 	.word	0x00000000
        /*0468*/ 	.word	0x00000090
        /*046c*/ 	.short	0x010a
        /*046e*/ 	.byte	0xff
	.zero		1


	//   ....[56]....
        /*0470*/ 	.word	0x00003120
        /*0474*/ 	.word	0x00000000
        /*0478*/ 	.word	0x00000080
        /*047c*/ 	.short	0x010a
        /*047e*/ 	.byte	0xff
	.zero		1


	//   ....[57]....
        /*0480*/ 	.word	0x00003220
        /*0484*/ 	.word	0x00000003
        /*0488*/ 	.word	0x00000000
        /*048c*/ 	.short	0x0101
        /*048e*/ 	.byte	0xff
	.zero		1


	//   ....[58]....
        /*0490*/ 	.word	0x00003230
        /*0494*/ 	.word	0x000000ff
        /*0498*/ 	.word	0x00000000
        /*049c*/ 	.short	0x010a
        /*049e*/ 	.byte	0x07
	.zero		1


	//   ....[59]....
        /*04a0*/ 	.word	0x00003260
        /*04a4*/ 	.word	0x000000ff
        /*04a8*/ 	.word	0x000000c0
        /*04ac*/ 	.short	0x010a
        /*04ae*/ 	.byte	0x06
	.zero		1


	//   ....[60]....
        /*04b0*/ 	.word	0x00003330
        /*04b4*/ 	.word	0x000000ff
        /*04b8*/ 	.word	0x00000000
        /*04bc*/ 	.short	0x010a
        /*04be*/ 	.byte	0x0b
	.zero		1


	//   ....[61]....
        /*04c0*/ 	.word	0x00003460
        /*04c4*/ 	.word	0x000000ff
        /*04c8*/ 	.word	0x00000000
        /*04cc*/ 	.short	0x010a
        /*04ce*/ 	.byte	0x22
	.zero		1


	//   ....[62]....
        /*04d0*/ 	.word	0x00003840
        /*04d4*/ 	.word	0x000000ff
        /*04d8*/ 	.word	0x00000000
        /*04dc*/ 	.short	0x010a
        /*04de*/ 	.byte	0x06
	.zero		1


	//   ....[63]....
        /*04e0*/ 	.word	0x000038d0
        /*04e4*/ 	.word	0x000000ff
        /*04e8*/ 	.word	0x00000000
        /*04ec*/ 	.short	0x010a
        /*04ee*/ 	.byte	0x06
	.zero		1


	//   ....[64]....
        /*04f0*/ 	.word	0x00003960
        /*04f4*/ 	.word	0x000000ff
        /*04f8*/ 	.word	0x00000000
        /*04fc*/ 	.short	0x010a
        /*04fe*/ 	.byte	0x06
	.zero		1


	//   ....[65]....
        /*0500*/ 	.word	0x000039f0
        /*0504*/ 	.word	0x000000ff
        /*0508*/ 	.word	0x00000000
        /*050c*/ 	.short	0x010a
        /*050e*/ 	.byte	0x07
	.zero		1


	//   ....[66]....
        /*0510*/ 	.word	0x00003e30
        /*0514*/ 	.word	0x00000000
        /*0518*/ 	.word	0x00000080
        /*051c*/ 	.short	0x010a
        /*051e*/ 	.byte	0xff
	.zero		1


	//   ....[67]....
        /*0520*/ 	.word	0x00003ef0
        /*0524*/ 	.word	0x00000000
        /*0528*/ 	.word	0x00000000
        /*052c*/ 	.short	0x0101
        /*052e*/ 	.byte	0xff
	.zero		1


	//   ....[68]....
        /*0530*/ 	.word	0x00004210
        /*0534*/ 	.word	0x000000ff
        /*0538*/ 	.word	0x00000078
        /*053c*/ 	.short	0x010a
        /*053e*/ 	.byte	0x07
	.zero		1


	//   ....[69]....
        /*0540*/ 	.word	0x00004430
        /*0544*/ 	.word	0x000000ff
        /*0548*/ 	.word	0x00000058
        /*054c*/ 	.short	0x010a
        /*054e*/ 	.byte	0x0f
	.zero		1


	//   ....[70]....
        /*0550*/ 	.word	0x00004630
        /*0554*/ 	.word	0x000000ff
        /*0558*/ 	.word	0x00000040
        /*055c*/ 	.short	0x010b
        /*055e*/ 	.byte	0x0f
	.zero		1


	//   ....[71]....
        /*0560*/ 	.word	0x00004680
        /*0564*/ 	.word	0x000000ff
        /*0568*/ 	.word	0x00000000
        /*056c*/ 	.short	0x0101
        /*056e*/ 	.byte	0x10
	.zero		1


	//   ....[72]....
        /*0570*/ 	.word	0x000046c0
        /*0574*/ 	.word	0x000000ff
        /*0578*/ 	.word	0x00000058
        /*057c*/ 	.short	0x010a
        /*057e*/ 	.byte	0x0d
	.zero		1


	//   ....[73]....
        /*0580*/ 	.word	0x00004900
        /*0584*/ 	.word	0x000000ff
        /*0588*/ 	.word	0x00000040
        /*058c*/ 	.short	0x010b
        /*058e*/ 	.byte	0x0d
	.zero		1


	//   ....[74]....
        /*0590*/ 	.word	0x00004970
        /*0594*/ 	.word	0x000000ff
        /*0598*/ 	.word	0x00000000
        /*059c*/ 	.short	0x0101
        /*059e*/ 	.byte	0x0f
	.zero		1


	//   ....[75]....
        /*05a0*/ 	.word	0x000049c0
        /*05a4*/ 	.word	0x000000ff
        /*05a8*/ 	.word	0x00000000
        /*05ac*/ 	.short	0x010a
        /*05ae*/ 	.byte	0x04
	.zero		1


	//   ....[76]....
        /*05b0*/ 	.word	0x00004a50
        /*05b4*/ 	.word	0x000000ff
        /*05b8*/ 	.word	0x00000000
        /*05bc*/ 	.short	0x010a
        /*05be*/ 	.byte	0x04
	.zero		1


	//   ....[77]....
        /*05c0*/ 	.word	0x00004af0
        /*05c4*/ 	.word	0x00000000
        /*05c8*/ 	.word	0x00000000
        /*05cc*/ 	.short	0x010a
        /*05ce*/ 	.byte	0xff
	.zero		1


	//   ....[78]....
        /*05d0*/ 	.word	0x00004e30
        /*05d4*/ 	.word	0x00000000
        /*05d8*/ 	.word	0x00000080
        /*05dc*/ 	.short	0x010a
        /*05de*/ 	.byte	0xff
	.zero		1


	//   ....[79]....
        /*05e0*/ 	.word	0x00004f40
        /*05e4*/ 	.word	0x00000000
        /*05e8*/ 	.word	0x00000000
        /*05ec*/ 	.short	0x0101
        /*05ee*/ 	.byte	0xff
	.zero		1


	//   ....[80]....
        /*05f0*/ 	.word	0x000059e0
        /*05f4*/ 	.word	0x00000000
        /*05f8*/ 	.word	0x00000040
        /*05fc*/ 	.short	0x010a
        /*05fe*/ 	.byte	0xff
	.zero		1


	//   ....[81]....
        /*0600*/ 	.word	0x00005a50
        /*0604*/ 	.word	0x00000049
        /*0608*/ 	.word	0x000000a0
        /*060c*/ 	.short	0x010a
        /*060e*/ 	.byte	0xff
	.zero		1


	//   ....[82]....
        /*0610*/ 	.word	0x00005b40
        /*0614*/ 	.word	0x00000000
        /*0618*/ 	.word	0x00000040
        /*061c*/ 	.short	0x010a
        /*061e*/ 	.byte	0xff
	.zero		1


	//   ....[83]....
        /*0620*/ 	.word	0x00005c70
        /*0624*/ 	.word	0x00000049
        /*0628*/ 	.word	0x000000a0
        /*062c*/ 	.short	0x010a
        /*062e*/ 	.byte	0xff
	.zero		1


	//   ....[84]....
        /*0630*/ 	.word	0x00006780
        /*0634*/ 	.word	0x00000000
        /*0638*/ 	.word	0x00000000
        /*063c*/ 	.short	0x0101
        /*063e*/ 	.byte	0xff
	.zero		1


	//   ....[85]....
        /*0640*/ 	.word	0x00006790
        /*0644*/ 	.word	0x00000002
        /*0648*/ 	.word	0x00000040
        /*064c*/ 	.short	0x010a
        /*064e*/ 	.byte	0xff
	.zero		1


	//   ....[86]....
        /*0650*/ 	.word	0x00006860
        /*0654*/ 	.word	0x00000002
        /*0658*/ 	.word	0x00000040
        /*065c*/ 	.short	0x010a
        /*065e*/ 	.byte	0xff
	.zero		1


	//   ....[87]....
        /*0660*/ 	.word	0x00006bb0
        /*0664*/ 	.word	0x000000ff
        /*0668*/ 	.word	0x00000000
        /*066c*/ 	.short	0x0101
        /*066e*/ 	.byte	0x05
	.zero		1


	//   ....[88]....
        /*0670*/ 	.word	0x00007500
        /*0674*/ 	.word	0x00000000
        /*0678*/ 	.word	0x00000000
        /*067c*/ 	.short	0x0101
        /*067e*/ 	.byte	0xff
	.zero		1


	//   ....[89]....
        /*0680*/ 	.word	0x00007770
        /*0684*/ 	.word	0x000000ff
        /*0688*/ 	.word	0x00000000
        /*068c*/ 	.short	0x0101
        /*068e*/ 	.byte	0x04
	.zero		1


	//   ....[90]....
        /*0690*/ 	.word	0x00007790
        /*0694*/ 	.word	0x00000002
        /*0698*/ 	.word	0x000000f0
        /*069c*/ 	.short	0x010a
        /*069e*/ 	.byte	0xff
	.zero		1


	//   ....[91]....
        /*06a0*/ 	.word	0x000077f0
        /*06a4*/ 	.word	0x00000002
        /*06a8*/ 	.word	0x00000020
        /*06ac*/ 	.short	0x010a
        /*06ae*/ 	.byte	0xff
	.zero		1


	//   ....[92]....
        /*06b0*/ 	.word	0x00007850
        /*06b4*/ 	.word	0x00000002
        /*06b8*/ 	.word	0x00000020
        /*06bc*/ 	.short	0x010a
        /*06be*/ 	.byte	0xff
	.zero		1


	//   ....[93]....
        /*06c0*/ 	.word	0x000078a0
        /*06c4*/ 	.word	0x00000002
        /*06c8*/ 	.word	0x00000080
        /*06cc*/ 	.short	0x010a
        /*06ce*/ 	.byte	0xff
	.zero		1


	//   ....[94]....
        /*06d0*/ 	.word	0x00007900
        /*06d4*/ 	.word	0x00000000
        /*06d8*/ 	.word	0x00000000
        /*06dc*/ 	.short	0x010a
        /*06de*/ 	.byte	0xff
	.zero		1


	//   ....[95]....
        /*06e0*/ 	.word	0x00007960
        /*06e4*/ 	.word	0x00000000
        /*06e8*/ 	.word	0x00000000
        /*06ec*/ 	.short	0x010a
        /*06ee*/ 	.byte	0xff
	.zero		1


	//   ....[96]....
        /*06f0*/ 	.word	0x000079c0
        /*06f4*/ 	.word	0x00000000
        /*06f8*/ 	.word	0x00000000
        /*06fc*/ 	.short	0x010a
        /*06fe*/ 	.byte	0xff
	.zero		1


	//   ....[97]....
        /*0700*/ 	.word	0x00007a10
        /*0704*/ 	.word	0x00000000
        /*0708*/ 	.word	0x000000e0
        /*070c*/ 	.short	0x010a
        /*070e*/ 	.byte	0xff
	.zero		1


	//   ....[98]....
        /*0710*/ 	.word	0x00007a70
        /*0714*/ 	.word	0x00000000
        /*0718*/ 	.word	0x00000090
        /*071c*/ 	.short	0x010a
        /*071e*/ 	.byte	0xff
	.zero		1


	//   ....[99]....
        /*0720*/ 	.word	0x00007ac0
        /*0724*/ 	.word	0x00000000
        /*0728*/ 	.word	0x00000080
        /*072c*/ 	.short	0x010a
        /*072e*/ 	.byte	0xff
	.zero		1


	//   ....[100]....
        /*0730*/ 	.word	0x00007b20
        /*0734*/ 	.word	0x00000000
        /*0738*/ 	.word	0x00000090
        /*073c*/ 	.short	0x010a
        /*073e*/ 	.byte	0xff
	.zero		1


	//   ....[101]....
        /*0740*/ 	.word	0x00007b70
        /*0744*/ 	.word	0x00000000
        /*0748*/ 	.word	0x00000080
        /*074c*/ 	.short	0x010a
        /*074e*/ 	.byte	0xff
	.zero		1


	//   ....[102]....
        /*0750*/ 	.word	0x00007bd0
        /*0754*/ 	.word	0x00000002
        /*0758*/ 	.word	0x000000c0
        /*075c*/ 	.short	0x010a
        /*075e*/ 	.byte	0xff
	.zero		1


	//   ....[103]....
        /*0760*/ 	.word	0x00007c30
        /*0764*/ 	.word	0x00000000
        /*0768*/ 	.word	0x00000000
        /*076c*/ 	.short	0x010a
        /*076e*/ 	.byte	0xff
	.zero		1


	//   ....[104]....
        /*0770*/ 	.word	0x00007c90
        /*0774*/ 	.word	0x00000000
        /*0778*/ 	.word	0x00000000
        /*077c*/ 	.short	0x010a
        /*077e*/ 	.byte	0xff
	.zero		1


	//   ....[105]....
        /*0780*/ 	.word	0x00007cf0
        /*0784*/ 	.word	0x00000000
        /*0788*/ 	.word	0x00000000
        /*078c*/ 	.short	0x010a
        /*078e*/ 	.byte	0xff
	.zero		1


	//   ....[106]....
        /*0790*/ 	.word	0x00007d50
        /*0794*/ 	.word	0x00000000
        /*0798*/ 	.word	0x00000000
        /*079c*/ 	.short	0x010a
        /*079e*/ 	.byte	0xff
	.zero		1


	//   ....[107]....
        /*07a0*/ 	.word	0x00007db0
        /*07a4*/ 	.word	0x00000000
        /*07a8*/ 	.word	0x00000000
        /*07ac*/ 	.short	0x010a
        /*07ae*/ 	.byte	0xff
	.zero		1


	//   ....[108]....
        /*07b0*/ 	.word	0x00007e00
        /*07b4*/ 	.word	0x00000000
        /*07b8*/ 	.word	0x00000080
        /*07bc*/ 	.short	0x010a
        /*07be*/ 	.byte	0xff
	.zero		1


	//   ....[109]....
        /*07c0*/ 	.word	0x00007e60
        /*07c4*/ 	.word	0x00000000
        /*07c8*/ 	.word	0x00000078
        /*07cc*/ 	.short	0x010a
        /*07ce*/ 	.byte	0xff
	.zero		1


	//   ....[110]....
        /*07d0*/ 	.word	0x00007ec0
        /*07d4*/ 	.word	0x00000000
        /*07d8*/ 	.word	0x00000058
        /*07dc*/ 	.short	0x010a
        /*07de*/ 	.byte	0xff
	.zero		1


	//   ....[111]....
        /*07e0*/ 	.word	0x00007f20
        /*07e4*/ 	.word	0x00000000
        /*07e8*/ 	.word	0x00000058
        /*07ec*/ 	.short	0x010a
        /*07ee*/ 	.byte	0xff
	.zero		1


	//   ....[112]....
        /*07f0*/ 	.word	0x00007f80
        /*07f4*/ 	.word	0x00000000
        /*07f8*/ 	.word	0x00000000
        /*07fc*/ 	.short	0x010a
        /*07fe*/ 	.byte	0xff
	.zero		1


	//   ....[113]....
        /*0800*/ 	.word	0x00007fe0
        /*0804*/ 	.word	0x00000000
        /*0808*/ 	.word	0x00000000
        /*080c*/ 	.short	0x010a
        /*080e*/ 	.byte	0xff
	.zero		1


	//   ....[114]....
        /*0810*/ 	.word	0x00008030
        /*0814*/ 	.word	0x00000000
        /*0818*/ 	.word	0x00000080
        /*081c*/ 	.short	0x010a
        /*081e*/ 	.byte	0xff
	.zero		1


	//   ....[115]....
        /*0820*/ 	.word	0x00008080
        /*0824*/ 	.word	0x00000000
        /*0828*/ 	.word	0x00000040
        /*082c*/ 	.short	0x010a
        /*082e*/ 	.byte	0xff
	.zero		1


	//   ....[116]....
        /*0830*/ 	.word	0x000080d0
        /*0834*/ 	.word	0x00000049
        /*0838*/ 	.word	0x000000a0
        /*083c*/ 	.short	0x010a
        /*083e*/ 	.byte	0xff
	.zero		1


	//   ....[117]....
        /*0840*/ 	.word	0x00008120
        /*0844*/ 	.word	0x00000002
        /*0848*/ 	.word	0x00000040
        /*084c*/ 	.short	0x010a
        /*084e*/ 	.byte	0xff
	.zero		1


	//----- nvinfo : EIATTR_NUM_MBARRIERS
	.align		4
.L_47:
        /*0850*/ 	.byte	0x03, 0x38
        /*0852*/ 	.short	0x0020


	//----- nvinfo : EIATTR_EXIT_INSTR_OFFSETS
	.align		4
        /*0854*/ 	.byte	0x04, 0x1c
        /*0856*/ 	.short	(.L_49 - .L_48)


	//   ....[0]....
.L_48:
        /*0858*/ 	.word	0x00002640


	//   ....[1]....
        /*085c*/ 	.word	0x00002b30


	//   ....[2]....
        /*0860*/ 	.word	0x00002b90


	//   ....[3]....
        /*0864*/ 	.word	0x00003c50


	//   ....[4]....
        /*0868*/ 	.word	0x00004b20


	//   ....[5]....
        /*086c*/ 	.word	0x00004b60


	//   ....[6]....
        /*0870*/ 	.word	0x00007660


	//   ....[7]....
        /*0874*/ 	.word	0x000076e0


	//   ....[8]....
        /*0878*/ 	.word	0x00007710


	//   ....[9]....
        /*087c*/ 	.word	0x00007780


	//----- nvinfo : EIATTR_MAX_THREADS
	.align		4
.L_49:
        /*0880*/ 	.byte	0x04, 0x05
        /*0882*/ 	.short	(.L_51 - .L_50)
.L_50:
        /*0884*/ 	.word	0x00000100
        /*0888*/ 	.word	0x00000001
        /*088c*/ 	.word	0x00000001


	//----- nvinfo : EIATTR_CRS_STACK_SIZE
	.align		4
.L_51:
        /*0890*/ 	.byte	0x04, 0x1e
        /*0892*/ 	.short	(.L_53 - .L_52)
.L_52:
        /*0894*/ 	.word	0x00000000


	//----- nvinfo : EIATTR_CBANK_PARAM_SIZE
	.align		4
.L_53:
        /*0898*/ 	.byte	0x03, 0x19
        /*089a*/ 	.short	0x0800


	//----- nvinfo : EIATTR_PARAM_CBANK
	.align		4
        /*089c*/ 	.byte	0x04, 0x0a
        /*089e*/ 	.short	(.L_55 - .L_54)
	.align		4
.L_54:
        /*08a0*/ 	.word	index@(.nv.constant0._ZN7cutlass13device_kernelINS_4gemm6kernel13GemmUniversalIN4cute5tupleIJiiiiEEENS1_10collective13CollectiveMmaINS1_35MainloopSm100TmaUmmaWarpSpecializedILi4ELi2ELi4ENS5_IJNS4_1CILi1EEESB_SB_EEEEENS5_IJNSA_ILi128EEENSA_ILi64EEESE_EEENS_6half_tENS5_IJSB_llEEESH_NS5_IJlSB_lEEENS4_8TiledMMAINS4_8MMA_AtomIJNS4_20SM100_MMA_F16BF16_SSISH_SH_fLi128ELi64ELNS4_4UMMA5MajorE1ELSO_0ELNSN_7ScaleInE0ELSP_0EEEEEENS4_6LayoutISC_NS5_IJNSA_ILi0EEEST_ST_EEEEENS5_IJNS4_10UnderscoreESW_SW_EEEEENS4_13SM90_TMA_LOADENS4_14ComposedLayoutINS4_7SwizzleILi3ELi4ELi3EEENS4_18smem_ptr_flag_bitsILi16EEENSS_INS5_IJSF_NSA_ILi8EEEEEENS5_IJSB_SF_EEEEEEEvNS4_8identityESZ_NS10_IS12_S14_NSS_INS5_IJS15_SF_EEENS5_IJSF_SB_EEEEEEEvS1A_EENS_8epilogue10collective18CollectiveEpilogueINS1G_23Sm100TmaWarpSpecializedILi3ELi2ELi32ELb1ELb0EEEJSG_NS5_IJNSS_ISE_SB_EENSS_INSA_ILi32EEESB_EEEEESH_SJ_SH_SJ_NS1G_6fusion15FusionCallbacksIS1K_NS1P_17LinearCombinationISH_fSH_fLNS_15FloatRoundStyleE2EEESG_S1O_JEEENS4_5SM1004TMEM4LOAD26SM100_TMEM_LOAD_32dp32b32xESZ_NS10_INS11_ILi2ELi4ELi3EEES14_NSS_INS5_IJS15_S1M_EEENS5_IJS1M_SB_EEEEEEENS4_39AutoVectorizingCopyWithAssumedAlignmentILi128EEENS4_14SM90_TMA_STOREES23_S25_S25_EEEvvEEEEvNT_6ParamsE)
        /*08a4*/ 	.short	0x0380
        /*08a6*/ 	.short	0x0800


	//----- nvinfo : EIATTR_SW_WAR
	.align		4
.L_55:
        /*08a8*/ 	.byte	0x04, 0x36
        /*08aa*/ 	.short	(.L_57 - .L_56)
.L_56:
        /*08ac*/ 	.word	0x00000008
.L_57:


//--------------------- .nv.callgraph             --------------------------
	.section	.nv.callgraph,"",@"SHT_CUDA_CALLGRAPH"
	.align	4
	.sectionentsize	8
	.align		4
        /*0000*/ 	.word	0x00000000
	.align		4
        /*0004*/ 	.word	0xffffffff
	.align		4
        /*0008*/ 	.word	index@(_ZN7cutlass13device_kernelINS_4gemm6kernel13GemmUniversalIN4cute5tupleIJiiiiEEENS1_10collective13CollectiveMmaINS1_35MainloopSm100TmaUmmaWarpSpecializedILi4ELi2ELi4ENS5_IJNS4_1CILi1EEESB_SB_EEEEENS5_IJNSA_ILi128EEENSA_ILi64EEESE_EEENS_6half_tENS5_IJSB_llEEESH_NS5_IJlSB_lEEENS4_8TiledMMAINS4_8MMA_AtomIJNS4_20SM100_MMA_F16BF16_SSISH_SH_fLi128ELi64ELNS4_4UMMA5MajorE1ELSO_0ELNSN_7ScaleInE0ELSP_0EEEEEENS4_6LayoutISC_NS5_IJNSA_ILi0EEEST_ST_EEEEENS5_IJNS4_10UnderscoreESW_SW_EEEEENS4_13SM90_TMA_LOADENS4_14ComposedLayoutINS4_7SwizzleILi3ELi4ELi3EEENS4_18smem_ptr_flag_bitsILi16EEENSS_INS5_IJSF_NSA_ILi8EEEEEENS5_IJSB_SF_EEEEEEEvNS4_8identityESZ_NS10_IS12_S14_NSS_INS5_IJS15_SF_EEENS5_IJSF_SB_EEEEEEEvS1A_EENS_8epilogue10collective18CollectiveEpilogueINS1G_23Sm100TmaWarpSpecializedILi3ELi2ELi32ELb1ELb0EEEJSG_NS5_IJNSS_ISE_SB_EENSS_INSA_ILi32EEESB_EEEEESH_SJ_SH_SJ_NS1G_6fusion15FusionCallbacksIS1K_NS1P_17LinearCombinationISH_fSH_fLNS_15FloatRoundStyleE2EEESG_S1O_JEEENS4_5SM1004TMEM4LOAD26SM100_TMEM_LOAD_32dp32b32xESZ_NS10_INS11_ILi2ELi4ELi3EEES14_NSS_INS5_IJS15_S1M_EEENS5_IJS1M_SB_EEEEEEENS4_39AutoVectorizingCopyWithAssumedAlignmentILi128EEENS4_14SM90_TMA_STOREES23_S25_S25_EEEvvEEEEvNT_6ParamsE)
	.align		4
        /*000c*/ 	.word	index@(__assertfail)
	.align		4
        /*0010*/ 	.word	0x00000000
	.align		4
        /*0014*/ 	.word	0xfffffffe
	.align		4
        /*0018*/ 	.word	0x00000000
	.align		4
        /*001c*/ 	.word	0xfffffffd
	.align		4
        /*0020*/ 	.word	0x00000000
	.align		4
        /*0024*/ 	.word	0xfffffffc


//--------------------- .nv.constant4             --------------------------
	.section	.nv.constant4,"a",@progbits
	.align	8
	.align		8
.nv.constant4:
        /*0000*/ 	.dword	__assertfail
	.align		8
        /*0008*/ 	.dword	__unnamed_1
	.align		8
        /*0010*/ 	.dword	__unnamed_2
	.align		8
        /*0018*/ 	.dword	_ZN40_INTERNAL_76d1525e_4_k_cu_6b8bc25e_388594cuda3std3__45__cpo5beginE
	.align		8
        /*0020*/ 	.dword	_ZN40_INTERNAL_76d1525e_4_k_cu_6b8bc25e_388594cuda3std3__45__cpo3endE
	.align		8
        /*0028*/ 	.dword	_ZN40_INTERNAL_76d1525e_4_k_cu_6b8bc25e_388594cuda3std3__45__cpo6cbeginE
	.align		8
        /*0030*/ 	.dword	_ZN40_INTERNAL_76d1525e_4_k_cu_6b8bc25e_388594cuda3std3__45__cpo4cendE
	.align		8
        /*0038*/ 	.dword	_ZN40_INTERNAL_76d1525e_4_k_cu_6b8bc25e_388594cuda3std3__442_GLOBAL__N__76d1525e_4_k_cu_6b8bc25e_388596ignoreE
	.align		8
        /*0040*/ 	.dword	_ZN40_INTERNAL_76d1525e_4_k_cu_6b8bc25e_388594cuda3std3__419piecewise_constructE
	.align		8
        /*0048*/ 	.dword	_ZN40_INTERNAL_76d1525e_4_k_cu_6b8bc25e_388594cuda3std3__48in_placeE
	.align		8
        /*0050*/ 	.dword	_ZN40_INTERNAL_76d1525e_4_k_cu_6b8bc25e_388594cuda3std6ranges3__45__cpo4swapE
	.align		8
        /*0058*/ 	.dword	_ZN40_INTERNAL_76d1525e_4_k_cu_6b8bc25e_388594cuda3std6ranges3__45__cpo9iter_moveE
	.align		8
        /*0060*/ 	.dword	_ZN40_INTERNAL_76d1525e_4_k_cu_6b8bc25e_388594cute7productE
	.align		8
        /*0068*/ 	.dword	_ZN40_INTERNAL_76d1525e_4_k_cu_6b8bc25e_388594cute1_E
	.align		8
        /*0070*/ 	.dword	$str$25
	.align		8
        /*0078*/ 	.dword	$str$26
	.align		8
        /*0080*/ 	.dword	$str$27
	.align		8
        /*0088*/ 	.dword	$str$28


//--------------------- .text._ZN7cutlass13device_kernelINS_4gemm6kernel13GemmUniversalIN4cute5tupleIJiiiiEEENS1_10collective13CollectiveMmaINS1_35MainloopSm100TmaUmmaWarpSpecializedILi4ELi2ELi4ENS5_IJNS4_1CILi1EEESB_SB_EEEEENS5_IJNSA_ILi128EEENSA_ILi64EEESE_EEENS_6half_tENS5_IJSB_llEEESH_NS5_IJlSB_lEEENS4_8TiledMMAINS4_8MMA_AtomIJNS4_20SM100_MMA_F16BF16_SSISH_SH_fLi128ELi64ELNS4_4UMMA5MajorE1ELSO_0ELNSN_7ScaleInE0ELSP_0EEEEEENS4_6LayoutISC_NS5_IJNSA_ILi0EEEST_ST_EEEEENS5_IJNS4_10UnderscoreESW_SW_EEEEENS4_13SM90_TMA_LOADENS4_14ComposedLayoutINS4_7SwizzleILi3ELi4ELi3EEENS4_18smem_ptr_flag_bitsILi16EEENSS_INS5_IJSF_NSA_ILi8EEEEEENS5_IJSB_SF_EEEEEEEvNS4_8identityESZ_NS10_IS12_S14_NSS_INS5_IJS15_SF_EEENS5_IJSF_SB_EEEEEEEvS1A_EENS_8epilogue10collective18CollectiveEpilogueINS1G_23Sm100TmaWarpSpecializedILi3ELi2ELi32ELb1ELb0EEEJSG_NS5_IJNSS_ISE_SB_EENSS_INSA_ILi32EEESB_EEEEESH_SJ_SH_SJ_NS1G_6fusion15FusionCallbacksIS1K_NS1P_17LinearCombinationISH_fSH_fLNS_15FloatRoundStyleE2EEESG_S1O_JEEENS4_5SM1004TMEM4LOAD26SM100_TMEM_LOAD_32dp32b32xESZ_NS10_INS11_ILi2ELi4ELi3EEES14_NSS_INS5_IJS15_S1M_EEENS5_IJS1M_SB_EEEEEEENS4_39AutoVectorizingCopyWithAssumedAlignmentILi128EEENS4_14SM90_TMA_STOREES23_S25_S25_EEEvvEEEEvNT_6ParamsE --------------------------
	.section	.text._ZN7cutlass13device_kernelINS_4gemm6kernel13GemmUniversalIN4cute5tupleIJiiiiEEENS1_10collective13CollectiveMmaINS1_35MainloopSm100TmaUmmaWarpSpecializedILi4ELi2ELi4ENS5_IJNS4_1CILi1EEESB_SB_EEEEENS5_IJNSA_ILi128EEENSA_ILi64EEESE_EEENS_6half_tENS5_IJSB_llEEESH_NS5_IJlSB_lEEENS4_8TiledMMAINS4_8MMA_AtomIJNS4_20SM100_MMA_F16BF16_SSISH_SH_fLi128ELi64ELNS4_4UMMA5MajorE1ELSO_0ELNSN_7ScaleInE0ELSP_0EEEEEENS4_6LayoutISC_NS5_IJNSA_ILi0EEEST_ST_EEEEENS5_IJNS4_10UnderscoreESW_SW_EEEEENS4_13SM90_TMA_LOADENS4_14ComposedLayoutINS4_7SwizzleILi3ELi4ELi3EEENS4_18smem_ptr_flag_bitsILi16EEENSS_INS5_IJSF_NSA_ILi8EEEEEENS5_IJSB_SF_EEEEEEEvNS4_8identityESZ_NS10_IS12_S14_NSS_INS5_IJS15_SF_EEENS5_IJSF_SB_EEEEEEEvS1A_EENS_8epilogue10collective18CollectiveEpilogueINS1G_23Sm100TmaWarpSpecializedILi3ELi2ELi32ELb1ELb0EEEJSG_NS5_IJNSS_ISE_SB_EENSS_INSA_ILi32EEESB_EEEEESH_SJ_SH_SJ_NS1G_6fusion15FusionCallbacksIS1K_NS1P_17LinearCombinationISH_fSH_fLNS_15FloatRoundStyleE2EEESG_S1O_JEEENS4_5SM1004TMEM4LOAD26SM100_TMEM_LOAD_32dp32b32xESZ_NS10_INS11_ILi2ELi4ELi3EEES14_NSS_INS5_IJS15_S1M_EEENS5_IJS1M_SB_EEEEEEENS4_39AutoVectorizingCopyWithAssumedAlignmentILi128EEENS4_14SM90_TMA_STOREES23_S25_S25_EEEvvEEEEvNT_6ParamsE,"ax",@progbits
	.align	128
.text._ZN7cutlass13device_kernelINS_4gemm6kernel13GemmUniversalIN4cute5tupleIJiiiiEEENS1_10collective13CollectiveMmaINS1_35MainloopSm100TmaUmmaWarpSpecializedILi4ELi2ELi4ENS5_IJNS4_1CILi1EEESB_SB_EEEEENS5_IJNSA_ILi128EEENSA_ILi64EEESE_EEENS_6half_tENS5_IJSB_llEEESH_NS5_IJlSB_lEEENS4_8TiledMMAINS4_8MMA_AtomIJNS4_20SM100_MMA_F16BF16_SSISH_SH_fLi128ELi64ELNS4_4UMMA5MajorE1ELSO_0ELNSN_7ScaleInE0ELSP_0EEEEEENS4_6LayoutISC_NS5_IJNSA_ILi0EEEST_ST_EEEEENS5_IJNS4_10UnderscoreESW_SW_EEEEENS4_13SM90_TMA_LOADENS4_14ComposedLayoutINS4_7SwizzleILi3ELi4ELi3EEENS4_18smem_ptr_flag_bitsILi16EEENSS_INS5_IJSF_NSA_ILi8EEEEEENS5_IJSB_SF_EEEEEEEvNS4_8identityESZ_NS10_IS12_S14_NSS_INS5_IJS15_SF_EEENS5_IJSF_SB_EEEEEEEvS1A_EENS_8epilogue10collective18CollectiveEpilogueINS1G_23Sm100TmaWarpSpecializedILi3ELi2ELi32ELb1ELb0EEEJSG_NS5_IJNSS_ISE_SB_EENSS_INSA_ILi32EEESB_EEEEESH_SJ_SH_SJ_NS1G_6fusion15FusionCallbacksIS1K_NS1P_17LinearCombinationISH_fSH_fLNS_15FloatRoundStyleE2EEESG_S1O_JEEENS4_5SM1004TMEM4LOAD26SM100_TMEM_LOAD_32dp32b32xESZ_NS10_INS11_ILi2ELi4ELi3EEES14_NSS_INS5_IJS15_S1M_EEENS5_IJS1M_SB_EEEEEEENS4_39AutoVectorizingCopyWithAssumedAlignmentILi128EEENS4_14SM90_TMA_STOREES23_S25_S25_EEEvvEEEEvNT_6ParamsE:
        .type           _ZN7cutlass13device_kernelINS_4gemm6kernel13GemmUniversalIN4cute5tupleIJiiiiEEENS1_10collective13CollectiveMmaINS1_35MainloopSm100TmaUmmaWarpSpecializedILi4ELi2ELi4ENS5_IJNS4_1CILi1EEESB_SB_EEEEENS5_IJNSA_ILi128EEENSA_ILi64EEESE_EEENS_6half_tENS5_IJSB_llEEESH_NS5_IJlSB_lEEENS4_8TiledMMAINS4_8MMA_AtomIJNS4_20SM100_MMA_F16BF16_SSISH_SH_fLi128ELi64ELNS4_4UMMA5MajorE1ELSO_0ELNSN_7ScaleInE0ELSP_0EEEEEENS4_6LayoutISC_NS5_IJNSA_ILi0EEEST_ST_EEEEENS5_IJNS4_10UnderscoreESW_SW_EEEEENS4_13SM90_TMA_LOADENS4_14ComposedLayoutINS4_7SwizzleILi3ELi4ELi3EEENS4_18smem_ptr_flag_bitsILi16EEENSS_INS5_IJSF_NSA_ILi8EEEEEENS5_IJSB_SF_EEEEEEEvNS4_8identityESZ_NS10_IS12_S14_NSS_INS5_IJS15_SF_EEENS5_IJSF_SB_EEEEEEEvS1A_EENS_8epilogue10collective18CollectiveEpilogueINS1G_23Sm100TmaWarpSpecializedILi3ELi2ELi32ELb1ELb0EEEJSG_NS5_IJNSS_ISE_SB_EENSS_INSA_ILi32EEESB_EEEEESH_SJ_SH_SJ_NS1G_6fusion15FusionCallbacksIS1K_NS1P_17LinearCombinationISH_fSH_fLNS_15FloatRoundStyleE2EEESG_S1O_JEEENS4_5SM1004TMEM4LOAD26SM100_TMEM_LOAD_32dp32b32xESZ_NS10_INS11_ILi2ELi4ELi3EEES14_NSS_INS5_IJS15_S1M_EEENS5_IJS1M_SB_EEEEEEENS4_39AutoVectorizingCopyWithAssumedAlignmentILi128EEENS4_14SM90_TMA_STOREES23_S25_S25_EEEvvEEEEvNT_6ParamsE,@function
        .size           _ZN7cutlass13device_kernelINS_4gemm6kernel13GemmUniversalIN4cute5tupleIJiiiiEEENS1_10collective13CollectiveMmaINS1_35MainloopSm100TmaUmmaWarpSpecializedILi4ELi2ELi4ENS5_IJNS4_1CILi1EEESB_SB_EEEEENS5_IJNSA_ILi128EEENSA_ILi64EEESE_EEENS_6half_tENS5_IJSB_llEEESH_NS5_IJlSB_lEEENS4_8TiledMMAINS4_8MMA_AtomIJNS4_20SM100_MMA_F16BF16_SSISH_SH_fLi128ELi64ELNS4_4UMMA5MajorE1ELSO_0ELNSN_7ScaleInE0ELSP_0EEEEEENS4_6LayoutISC_NS5_IJNSA_ILi0EEEST_ST_EEEEENS5_IJNS4_10UnderscoreESW_SW_EEEEENS4_13SM90_TMA_LOADENS4_14ComposedLayoutINS4_7SwizzleILi3ELi4ELi3EEENS4_18smem_ptr_flag_bitsILi16EEENSS_INS5_IJSF_NSA_ILi8EEEEEENS5_IJSB_SF_EEEEEEEvNS4_8identityESZ_NS10_IS12_S14_NSS_INS5_IJS15_SF_EEENS5_IJSF_SB_EEEEEEEvS1A_EENS_8epilogue10collective18CollectiveEpilogueINS1G_23Sm100TmaWarpSpecializedILi3ELi2ELi32ELb1ELb0EEEJSG_NS5_IJNSS_ISE_SB_EENSS_INSA_ILi32EEESB_EEEEESH_SJ_SH_SJ_NS1G_6fusion15FusionCallbacksIS1K_NS1P_17LinearCombinationISH_fSH_fLNS_15FloatRoundStyleE2EEESG_S1O_JEEENS4_5SM1004TMEM4LOAD26SM100_TMEM_LOAD_32dp32b32xESZ_NS10_INS11_ILi2ELi4ELi3EEES14_NSS_INS5_IJS15_S1M_EEENS5_IJS1M_SB_EEEEEEENS4_39AutoVectorizingCopyWithAssumedAlignmentILi128EEENS4_14SM90_TMA_STOREES23_S25_S25_EEEvvEEEEvNT_6ParamsE,(.L_x_154 - _ZN7cutlass13device_kernelINS_4gemm6kernel13GemmUniversalIN4cute5tupleIJiiiiEEENS1_10collective13CollectiveMmaINS1_35MainloopSm100TmaUmmaWarpSpecializedILi4ELi2ELi4ENS5_IJNS4_1CILi1EEESB_SB_EEEEENS5_IJNSA_ILi128EEENSA_ILi64EEESE_EEENS_6half_tENS5_IJSB_llEEESH_NS5_IJlSB_lEEENS4_8TiledMMAINS4_8MMA_AtomIJNS4_20SM100_MMA_F16BF16_SSISH_SH_fLi128ELi64ELNS4_4UMMA5MajorE1ELSO_0ELNSN_7ScaleInE0ELSP_0EEEEEENS4_6LayoutISC_NS5_IJNSA_ILi0EEEST_ST_EEEEENS5_IJNS4_10UnderscoreESW_SW_EEEEENS4_13SM90_TMA_LOADENS4_14ComposedLayoutINS4_7SwizzleILi3ELi4ELi3EEENS4_18smem_ptr_flag_bitsILi16EEENSS_INS5_IJSF_NSA_ILi8EEEEEENS5_IJSB_SF_EEEEEEEvNS4_8identityESZ_NS10_IS12_S14_NSS_INS5_IJS15_SF_EEENS5_IJSF_SB_EEEEEEEvS1A_EENS_8epilogue10collective18CollectiveEpilogueINS1G_23Sm100TmaWarpSpecializedILi3ELi2ELi32ELb1ELb0EEEJSG_NS5_IJNSS_ISE_SB_EENSS_INSA_ILi32EEESB_EEEEESH_SJ_SH_SJ_NS1G_6fusion15FusionCallbacksIS1K_NS1P_17LinearCombinationISH_fSH_fLNS_15FloatRoundStyleE2EEESG_S1O_JEEENS4_5SM1004TMEM4LOAD26SM100_TMEM_LOAD_32dp32b32xESZ_NS10_INS11_ILi2ELi4ELi3EEES14_NSS_INS5_IJS15_S1M_EEENS5_IJS1M_SB_EEEEEEENS4_39AutoVectorizingCopyWithAssumedAlignmentILi128EEENS4_14SM90_TMA_STOREES23_S25_S25_EEEvvEEEEvNT_6ParamsE)
        .other          _ZN7cutlass13device_kernelINS_4gemm6kernel13GemmUniversalIN4cute5tupleIJiiiiEEENS1_10collective13CollectiveMmaINS1_35MainloopSm100TmaUmmaWarpSpecializedILi4ELi2ELi4ENS5_IJNS4_1CILi1EEESB_SB_EEEEENS5_IJNSA_ILi128EEENSA_ILi64EEESE_EEENS_6half_tENS5_IJSB_llEEESH_NS5_IJlSB_lEEENS4_8TiledMMAINS4_8MMA_AtomIJNS4_20SM100_MMA_F16BF16_SSISH_SH_fLi128ELi64ELNS4_4UMMA5MajorE1ELSO_0ELNSN_7ScaleInE0ELSP_0EEEEEENS4_6LayoutISC_NS5_IJNSA_ILi0EEEST_ST_EEEEENS5_IJNS4_10UnderscoreESW_SW_EEEEENS4_13SM90_TMA_LOADENS4_14ComposedLayoutINS4_7SwizzleILi3ELi4ELi3EEENS4_18smem_ptr_flag_bitsILi16EEENSS_INS5_IJSF_NSA_ILi8EEEEEENS5_IJSB_SF_EEEEEEEvNS4_8identityESZ_NS10_IS12_S14_NSS_INS5_IJS15_SF_EEENS5_IJSF_SB_EEEEEEEvS1A_EENS_8epilogue10collective18CollectiveEpilogueINS1G_23Sm100TmaWarpSpecializedILi3ELi2ELi32ELb1ELb0EEEJSG_NS5_IJNSS_ISE_SB_EENSS_INSA_ILi32EEESB_EEEEESH_SJ_SH_SJ_NS1G_6fusion15FusionCallbacksIS1K_NS1P_17LinearCombinationISH_fSH_fLNS_15FloatRoundStyleE2EEESG_S1O_JEEENS4_5SM1004TMEM4LOAD26SM100_TMEM_LOAD_32dp32b32xESZ_NS10_INS11_ILi2ELi4ELi3EEES14_NSS_INS5_IJS15_S1M_EEENS5_IJS1M_SB_EEEEEEENS4_39AutoVectorizingCopyWithAssumedAlignmentILi128EEENS4_14SM90_TMA_STOREES23_S25_S25_EEEvvEEEEvNT_6ParamsE,@"STO_CUDA_ENTRY STV_DEFAULT"
_ZN7cutlass13device_kernelINS_4gemm6kernel13GemmUniversalIN4cute5tupleIJiiiiEEENS1_10collective13CollectiveMmaINS1_35MainloopSm100TmaUmmaWarpSpecializedILi4ELi2ELi4ENS5_IJNS4_1CILi1EEESB_SB_EEEEENS5_IJNSA_ILi128EEENSA_ILi64EEESE_EEENS_6half_tENS5_IJSB_llEEESH_NS5_IJlSB_lEEENS4_8TiledMMAINS4_8MMA_AtomIJNS4_20SM100_MMA_F16BF16_SSISH_SH_fLi128ELi64ELNS4_4UMMA5MajorE1ELSO_0ELNSN_7ScaleInE0ELSP_0EEEEEENS4_6LayoutISC_NS5_IJNSA_ILi0EEEST_ST_EEEEENS5_IJNS4_10UnderscoreESW_SW_EEEEENS4_13SM90_TMA_LOADENS4_14ComposedLayoutINS4_7SwizzleILi3ELi4ELi3EEENS4_18smem_ptr_flag_bitsILi16EEENSS_INS5_IJSF_NSA_ILi8EEEEEENS5_IJSB_SF_EEEEEEEvNS4_8identityESZ_NS10_IS12_S14_NSS_INS5_IJS15_SF_EEENS5_IJSF_SB_EEEEEEEvS1A_EENS_8epilogue10collective18CollectiveEpilogueINS1G_23Sm100TmaWarpSpecializedILi3ELi2ELi32ELb1ELb0EEEJSG_NS5_IJNSS_ISE_SB_EENSS_INSA_ILi32EEESB_EEEEESH_SJ_SH_SJ_NS1G_6fusion15FusionCallbacksIS1K_NS1P_17LinearCombinationISH_fSH_fLNS_15FloatRoundStyleE2EEESG_S1O_JEEENS4_5SM1004TMEM4LOAD26SM100_TMEM_LOAD_32dp32b32xESZ_NS10_INS11_ILi2ELi4ELi3EEES14_NSS_INS5_IJS15_S1M_EEENS5_IJS1M_SB_EEEEEEENS4_39AutoVectorizingCopyWithAssumedAlignmentILi128EEENS4_14SM90_TMA_STOREES23_S25_S25_EEEvvEEEEvNT_6ParamsE:
[----:B------:R-:W1:Y:S01]  /*0000*/  LDC R1, c[0x0][0x37c] ;  /* 0x0000df00ff017b82 */ /* 0x000e620000000800 */
[----:B------:R-:W2:Y:S01]  /*0010*/  S2R R93, SR_TID.X ;  /* 0x00000000005d7919 */ /* 0x000ea20000002100 */
[----:B------:R-:W3:Y:S01]  /*0020*/  LDCU.64 UR4, c[0x0][0x890] ;  /* 0x00011200ff0477ac */ /* 0x000ee20008000a00 */
[----:B------:R-:W-:Y:S02]  /*0030*/  PRMT R88, RZ, 0x7610, R88 ;  /* 0x00007610ff587816 */ /* 0x000fe40000000058 */
[----:B------:R-:W-:Y:S01]  /*0040*/  ELECT P5, URZ, PT ;  /* 0x0000000000ff782f */ /* 0x000fe200038a0000 */
[----:B------:R-:W4:Y:S01]  /*0050*/  LDCU.64 UR46, c[0x0][0x358] ;  /* 0x00006b00ff2e77ac */ /* 0x000f220008000a00 */
[----:B---3--:R-:W-:-:S04]  /*0060*/  UISETP.NE.U32.AND UP0, UPT, UR4, URZ, UPT ;  /* 0x000000ff0400728c */ /* 0x008fc8000bf05070 */
[----:B------:R-:W-:Y:S01]  /*0070*/  UISETP.NE.AND.EX UP0, UPT, UR5, URZ, UPT, UP0 ;  /* 0x000000ff0500728c */ /* 0x000fe2000bf05300 */
[----:B--2---:R-:W-:-:S05]  /*0080*/  SHF.R.U32.HI R92, RZ, 0x5, R93 ;  /* 0x00000005ff5c7819 */ /* 0x004fca000001165d */
[----:B------:R-:W2:Y:S02]  /*0090*/  SHFL.IDX PT, R0, R92, RZ, 0x1f ;  /* 0x00001fff5c007589 */ /* 0x000ea400000e0000 */
[----:B--2---:R-:W-:Y:S01]  /*00a0*/  R2UR UR8, R0 ;  /* 0x00000000000872ca */ /* 0x004fe200000e0000 */
[----:B-1--4-:R-:W-:-:S14]  /*00b0*/  BRA.U UP0, `(.L_x_0) ;  /* 0x00000001002c7547 */ /* 0x012fdc000b800000 */
[----:B------:R-:W1:Y:S02]  /*00c0*/  LDCU.64 UR6, c[0x0][0x888] ;  /* 0x00011100ff0677ac */ /* 0x000e640008000a00 */
[----:B-1----:R-:W-:-:S04]  /*00d0*/  UISETP.NE.U32.AND UP0, UPT, UR6, URZ, UPT ;  /* 0x000000ff0600728c */ /* 0x002fc8000bf05070 */
[----:B------:R-:W-:-:S09]  /*00e0*/  UISETP.NE.AND.EX UP0, UPT, UR7, URZ, UPT, UP0 ;  /* 0x000000ff0700728c */ /* 0x000fd2000bf05300 */
[----:B------:R-:W-:Y:S05]  /*00f0*/  BRA.U !UP0, `(.L_x_1) ;  /* 0x0000000108107547 */ /* 0x000fea000b800000 */
[----:B------:R-:W1:Y:S02]  /*0100*/  LDC.64 R2, c[0x0][0x888] ;  /* 0x00022200ff027b82 */ /* 0x000e640000000a00 */
[----:B-1----:R1:W5:Y:S01]  /*0110*/  LDG.E R49, desc[UR46][R2.64] ;  /* 0x0000002e02317981 */ /* 0x002362000c1e1900 */
[----:B------:R-:W-:Y:S01]  /*0120*/  HFMA2 R88, -RZ, RZ, 0, 5.9604644775390625e-08 ;  /* 0x00000001ff587431 */ /* 0x000fe200000001ff */
[----:B------:R-:W-:Y:S05]  /*0130*/  BRA `(.L_x_0) ;  /* 0x00000000000c7947 */ /* 0x000fea0003800000 */
.L_x_1:
[----:B------:R-:W1:Y:S01]  /*0140*/  LDCU UR6, c[0x0][0x880] ;  /* 0x00011000ff0677ac */ /* 0x000e620008000800 */
[----:B------:R-:W-:Y:S01]  /*0150*/  HFMA2 R88, -RZ, RZ, 0, 5.9604644775390625e-08 ;  /* 0x00000001ff587431 */ /* 0x000fe200000001ff */
[----:B-1----:R-:W-:-:S07]  /*0160*/  MOV R49, UR6 ;  /* 0x0000000600317c02 */ /* 0x002fce0008000f00 */
.L_x_0:
[----:B------:R-:W2:Y:S02]  /*0170*/  LDCU.64 UR6, c[0x0][0x8b0] ;  /* 0x00011600ff0677ac */ /* 0x000ea40008000a00 */
[----:B--2---:R-:W-:-:S04]  /*0180*/  UISETP.NE.U32.AND UP0, UPT, UR6, URZ, UPT ;  /* 0x000000ff0600728c */ /* 0x004fc8000bf05070 */
[----:B------:R-:W-:-:S09]  /*0190*/  UISETP.NE.AND.EX UP0, UPT, UR7, URZ, UPT, UP0 ;  /* 0x000000ff0700728c */ /* 0x000fd2000bf05300 */
[----:B------:R-:W-:Y:S05]  /*01a0*/  BRA.U UP0, `(.L_x_2) ;  /* 0x0000000100247547 */ /* 0x000fea000b800000 */
[----:B------:R-:W2:Y:S02]  /*01b0*/  LDCU.64 UR6, c[0x0][0x8a8] ;  /* 0x00011500ff0677ac */ /* 0x000ea40008000a00 */
[----:B--2---:R-:W-:-:S04]  /*01c0*/  UISETP.NE.U32.AND UP0, UPT, UR6, URZ, UPT ;  /* 0x000000ff0600728c */ /* 0x004fc8000bf05070 */
[----:B------:R-:W-:-:S09]  /*01d0*/  UISETP.NE.AND.EX UP0, UPT, UR7, URZ, UPT, UP0 ;  /* 0x000000ff0700728c */ /* 0x000fd2000bf05300 */
[----:B------:R-:W-:Y:S05]  /*01e0*/  BRA.U !UP0, `(.L_x_3) ;  /* 0x00000001080c7547 */ /* 0x000fea000b800000 */
[----:B-1----:R-:W1:Y:S02]  /*01f0*/  LDC.64 R2, c[0x0][0x8a8] ;  /* 0x00022a00ff027b82 */ /* 0x002e640000000a00 */
[----:B-1----:R2:W5:Y:S01]  /*0200*/  LDG.E R47, desc[UR46][R2.64] ;  /* 0x0000002e022f7981 */ /* 0x002562000c1e1900 */
[----:B------:R-:W-:Y:S05]  /*0210*/  BRA `(.L_x_2) ;  /* 0x0000000000087947 */ /* 0x000fea0003800000 */
.L_x_3:
[----:B------:R-:W2:Y:S02]  /*0220*/  LDCU UR6, c[0x0][0x8a0] ;  /* 0x00011400ff0677ac */ /* 0x000ea40008000800 */
[----:B--2---:R-:W-:Y:S02]  /*0230*/  MOV R47, UR6 ;  /* 0x00000006002f7c02 */ /* 0x004fe40008000f00 */
.L_x_2:
[----:B------:R-:W-:Y:S01]  /*0240*/  IMAD.U32 R0, RZ, RZ, UR8 ;  /* 0x00000008ff007e24 */ /* 0x000fe2000f8e00ff */
[----:B------:R-:W-:Y:S04]  /*0250*/  BSSY.RECONVERGENT B0, `(.L_x_4) ;  /* 0x000000c000007945 */ /* 0x000fe80003800200 */
[C---:B------:R-:W-:Y:S02]  /*0260*/  ISETP.NE.OR P1, PT, R0.reuse, 0x1, !P5 ;  /* 0x000000010000780c */ /* 0x040fe40006f25670 */
[----:B------:R-:W-:-:S11]  /*0270*/  ISETP.NE.OR P0, PT, R0, 0x3, !P5 ;  /* 0x000000030000780c */ /* 0x000fd60006f05670 */
[----:B------:R-:W-:Y:S05]  /*0280*/  @P1 BRA `(.L_x_5) ;  /* 0x0000000000201947 */ /* 0x000fea0003800000 */
[----:B------:R-:W3:Y:S02]  /*0290*/  LDCU.64 UR6, c[0x0][0x348] ;  /* 0x00006900ff0677ac */ /* 0x000ee40008000a00 */
[----:B---3--:R-:W-:Y:S02]  /*02a0*/  UIADD3 UR10, UP1, UPT, UR6, 0x80, URZ ;  /* 0x00000080060a7890 */ /* 0x008fe4000ff3e0ff */
[----:B------:R-:W-:Y:S02]  /*02b0*/  UIADD3 UR6, UP0, UPT, UR6, 0x180, URZ ;  /* 0x0000018006067890 */ /* 0x000fe4000ff1e0ff */
[----:B------:R-:W-:Y:S02]  /*02c0*/  UIADD3.X UR11, UPT, UPT, URZ, UR7, URZ, UP1, !UPT ;  /* 0x00000007ff0b7290 */ /* 0x000fe40008ffe4ff */
[----:B------:R-:W-:-:S07]  /*02d0*/  UIADD3.X UR7, UPT, UPT, URZ, UR7, URZ, UP0, !UPT ;  /* 0x00000007ff077290 */ /* 0x000fce00087fe4ff */
[----:B------:R3:W-:Y:S02]  /*02e0*/  UTMACCTL.PF [UR10] ;  /* 0x000000000a0079b9 */ /* 0x0007e40008040000 */
[----:B------:R3:W-:Y:S02]  /*02f0*/  UTMACCTL.PF [UR6] ;  /* 0x00000000060079b9 */ /* 0x0007e40008040000 */
[----:B---3--:R-:W-:Y:S01]  /*0300*/  NOP ;  /* 0x0000000000007918 */ /* 0x008fe20000000000 */
.L_x_5:
[----:B------:R-:W-:Y:S05]  /*0310*/  BSYNC.RECONVERGENT B0 ;  /* 0x0000000000007941 */ /* 0x000fea0003800200 */
.L_x_4:
[----:B------:R-:W-:Y:S04]  /*0320*/  BSSY.RECONVERGENT B0, `(.L_x_6) ;  /* 0x000000a000007945 */ /* 0x000fe80003800200 */
        /* <DEDUP_REMOVED lines=9> */
.L_x_7:
[----:B------:R-:W-:Y:S05]  /*03c0*/  BSYNC.RECONVERGENT B0 ;  /* 0x0000000000007941 */ /* 0x000fea0003800200 */
.L_x_6:
[----:B------:R-:W3:Y:S01]  /*03d0*/  LDCU.64 UR6, c[0x0][0x888] ;  /* 0x00011100ff0677ac */ /* 0x000ee20008000a00 */
[----:B------:R-:W-:Y:S02]  /*03e0*/  UISETP.EQ.U32.AND UP1, UPT, UR4, URZ, UPT ;  /* 0x000000ff0400728c */ /* 0x000fe4000bf22070 */
[----:B------:R-:W-:Y:S02]  /*03f0*/  UPLOP3.LUT UP2, UPT, UPT, UPT, UPT, 0x80, 0x8 ;  /* 0x000000000008789c */ /* 0x000fe40003f4f070 */
[----:B---3--:R-:W-:-:S04]  /*0400*/  UISETP.NE.U32.AND UP0, UPT, UR6, URZ, UPT ;  /* 0x000000ff0600728c */ /* 0x008fc8000bf05070 */
[----:B------:R-:W-:-:S04]  /*0410*/  UISETP.NE.AND.EX UP0, UPT, UR7, URZ, UPT, UP0 ;  /* 0x000000ff0700728c */ /* 0x000fc8000bf05300 */
[----:B------:R-:W-:-:S04]  /*0420*/  UISETP.EQ.OR.EX UP3, UPT, UR5, URZ, !UP0, UP1 ;  /* 0x000000ff0500728c */ /* 0x000fc8000c762710 */
[----:B------:R-:W-:-:S05]  /*0430*/  UP2UR UR53, UPR, URZ, 0x8 ;  /* 0x00000008ff357883 */ /* 0x000fca0008000000 */
[----:B------:R-:W-:Y:S07]  /*0440*/  BRA.U !UP3, `(.L_x_8) ;  /* 0x000000010b207547 */ /* 0x000fee000b800000 */
[----:B------:R-:W-:Y:S01]  /*0450*/  UISETP.NE.U32.AND UP2, UPT, UR4, URZ, UPT ;  /* 0x000000ff0400728c */ /* 0x000fe2000bf45070 */
[----:B-----5:R-:W-:Y:S01]  /*0460*/  FSETP.NEU.AND P0, PT, R49, RZ, PT ;  /* 0x000000ff3100720b */ /* 0x020fe20003f0d000 */
[----:B------:R-:W-:Y:S02]  /*0470*/  USEL UR4, URZ, 0xffffffff, UP0 ;  /* 0xffffffffff047887 */ /* 0x000fe40008000000 */
[----:B------:R-:W-:-:S10]  /*0480*/  UISETP.NE.AND.EX UP2, UPT, UR5, URZ, UPT, UP2 ;  /* 0x000000ff0500728c */ /* 0x000fd4000bf45320 */
[----:B------:R-:W-:Y:S01]  /*0490*/  VOTEU.ANY UP1, P0 ;  /* 0x0000000000ff7886 */ /* 0x000fe20000020100 */
[----:B------:R-:W-:-:S04]  /*04a0*/  @!UP2 USEL UR4, URZ, 0xffffffff, UP1 ;  /* 0xffffffffff04a887 */ /* 0x000fc80008800000 */
[----:B------:R-:W-:-:S04]  /*04b0*/  ULOP3.LUT UR4, UR4, 0x1, URZ, 0xc0, !UPT ;  /* 0x0000000104047892 */ /* 0x000fc8000f8ec0ff */
[----:B------:R-:W-:-:S11]  /*04c0*/  UISETP.NE.U32.AND UP2, UPT, UR4, 0x1, UPT ;  /* 0x000000010400788c */ /* 0x000fd6000bf45070 */
.L_x_8:
[----:B-12---:R-:W1:Y:S01]  /*04d0*/  SHFL.IDX PT, R2, R92, RZ, 0x1f ;  /* 0x00001fff5c027589 */ /* 0x006e6200000e0000 */
[----:B------:R-:W-:-:S04]  /*04e0*/  UISETP.NE.AND UP1, UPT, UR8, 0x2, UPT ;  /* 0x000000020800788c */ /* 0x000fc8000bf25270 */
[----:B------:R-:W-:Y:S01]  /*04f0*/  USEL UR6, URZ, 0x1, UP1 ;  /* 0x00000001ff067887 */ /* 0x000fe20008800000 */
[----:B-1----:R-:W-:-:S13]  /*0500*/  ISETP.NE.AND P0, PT, R2, RZ, PT ;  /* 0x000000ff0200720c */ /* 0x002fda0003f05270 */
[----:B------:R-:W-:Y:S05]  /*0510*/  @P0 BRA `(.L_x_9) ;  /* 0x0000000000480947 */ /* 0x000fea0003800000 */
[----:B------:R-:W1:Y:S01]  /*0520*/  S2UR UR5, SR_CgaCtaId ;  /* 0x00000000000579c3 */ /* 0x000e620000008800 */
[----:B------:R-:W-:Y:S01]  /*0530*/  UMOV UR7, 0x400 ;  /* 0x0000040000077882 */ /* 0x000fe20000000000 */
[----:B------:R-:W-:Y:S01]  /*0540*/  UMOV UR4, 0x1 ;  /* 0x0000000100047882 */ /* 0x000fe20000000000 */
[----:B------:R-:W-:Y:S01]  /*0550*/  ELECT P0, URZ, PT ;  /* 0x0000000000ff782f */ /* 0x000fe20003800000 */
[----:B------:R-:W-:-:S04]  /*0560*/  UIADD3 UR10, UPT, UPT, -UR4, 0x100000, URZ ;  /* 0x00100000040a7890 */ /* 0x000fc8000fffe1ff */
[----:B------:R-:W-:Y:S02]  /*0570*/  USHF.L.U32 UR11, UR10, 0xb, URZ ;  /* 0x0000000b0a0b7899 */ /* 0x000fe400080006ff */
[----:B------:R-:W-:Y:S02]  /*0580*/  USHF.L.U32 UR10, UR10, 0x1, URZ ;  /* 0x000000010a0a7899 */ /* 0x000fe400080006ff */
[----:B-1----:R-:W-:Y:S01]  /*0590*/  ULEA UR5, UR5, UR7, 0x18 ;  /* 0x0000000705057291 */ /* 0x002fe2000f8ec0ff */
[----:B------:R-:W1:Y:S11]  /*05a0*/  FENCE.VIEW.ASYNC.S ;  /* 0x00000000000073c6 */ /* 0x000e760000000000 */
[----:B-1----:R1:W2:Y:S01]  /*05b0*/  SYNCS.EXCH.64 URZ, [UR5], UR10 ;  /* 0x0000000a05ff75b2 */ /* 0x0022a20008000100 */
[----:B------:R1:W3:Y:S01]  /*05c0*/  SYNCS.EXCH.64 URZ, [UR5+0x20], UR10 ;  /* 0x0000200a05ff75b2 */ /* 0x0002e20008000100 */
[----:B------:R1:W4:Y:S01]  /*05d0*/  SYNCS.EXCH.64 URZ, [UR5+0x8], UR10 ;  /* 0x0000080a05ff75b2 */ /* 0x0003220008000100 */
[----:B------:R1:W1:Y:S01]  /*05e0*/  SYNCS.EXCH.64 URZ, [UR5+0x28], UR10 ;  /* 0x0000280a05ff75b2 */ /* 0x0002620008000100 */
[----:B------:R1:W1:Y:S01]  /*05f0*/  SYNCS.EXCH.64 URZ, [UR5+0x10], UR10 ;  /* 0x0000100a05ff75b2 */ /* 0x0002620008000100 */
[----:B------:R1:W1:Y:S01]  /*0600*/  SYNCS.EXCH.64 URZ, [UR5+0x30], UR10 ;  /* 0x0000300a05ff75b2 */ /* 0x0002620008000100 */
[----:B------:R1:W1:Y:S01]  /*0610*/  SYNCS.EXCH.64 URZ, [UR5+0x18], UR10 ;  /* 0x0000180a05ff75b2 */ /* 0x0002620008000100 */
[----:B------:R1:W1:Y:S01]  /*0620*/  SYNCS.EXCH.64 URZ, [UR5+0x38], UR10 ;  /* 0x0000380a05ff75b2 */ /* 0x0002620008000100 */
[----:B------:R-:W-:Y:S01]  /*0630*/  NOP ;  /* 0x0000000000007918 */ /* 0x000fe20000000000 */
.L_x_9:
[----:B------:R-:W2:Y:S01]  /*0640*/  SHFL.IDX PT, R2, R92, RZ, 0x1f ;  /* 0x00001fff5c027589 */ /* 0x000ea200000e0000 */
[----:B------:R-:W-:Y:S01]  /*0650*/  NOP ;  /* 0x0000000000007918 */ /* 0x000fe20000000000 */
[----:B--2---:R-:W-:-:S13]  /*0660*/  ISETP.NE.AND P0, PT, R2, 0x1, PT ;  /* 0x000000010200780c */ /* 0x004fda0003f05270 */
[----:B------:R-:W-:Y:S05]  /*0670*/  @P0 BRA `(.L_x_10) ;  /* 0x0000000000500947 */ /* 0x000fea0003800000 */
[----:B------:R-:W2:Y:S01]  /*0680*/  S2UR UR7, SR_CgaCtaId ;  /* 0x00000000000779c3 */ /* 0x000ea20000008800 */
[----:B------:R-:W-:Y:S01]  /*0690*/  UMOV UR9, 0x400 ;  /* 0x0000040000097882 */ /* 0x000fe20000000000 */
[----:B-1----:R-:W-:Y:S01]  /*06a0*/  UMOV UR5, 0x20 ;  /* 0x0000002000057882 */ /* 0x002fe20000000000 */
[----:B------:R-:W-:Y:S01]  /*06b0*/  UMOV UR4, 0x80 ;  /* 0x0000008000047882 */ /* 0x000fe20000000000 */
[----:B------:R-:W-:-:S04]  /*06c0*/  UIADD3 UR10, UPT, UPT, -UR5, 0x100000, URZ ;  /* 0x00100000050a7890 */ /* 0x000fc8000fffe1ff */
[----:B------:R-:W-:Y:S02]  /*06d0*/  USHF.L.U32 UR11, UR10, 0xb, URZ ;  /* 0x0000000b0a0b7899 */ /* 0x000fe400080006ff */
[----:B------:R-:W-:Y:S02]  /*06e0*/  USHF.L.U32 UR10, UR10, 0x1, URZ ;  /* 0x000000010a0a7899 */ /* 0x000fe400080006ff */
[----:B------:R-:W-:-:S04]  /*06f0*/  UIADD3 UR4, UPT, UPT, -UR4, 0x100000, URZ ;  /* 0x0010000004047890 */ /* 0x000fc8000fffe1ff */
[----:B------:R-:W-:Y:S02]  /*0700*/  USHF.L.U32 UR5, UR4, 0xb, URZ ;  /* 0x0000000b04057899 */ /* 0x000fe400080006ff */
[----:B------:R-:W-:Y:S01]  /*0710*/  USHF.L.U32 UR4, UR4, 0x1, URZ ;  /* 0x0000000104047899 */ /* 0x000fe200080006ff */
[----:B------:R-:W-:Y:S01]  /*0720*/  ELECT P0, URZ, PT ;  /* 0x0000000000ff782f */ /* 0x000fe20003800000 */
[----:B--2---:R-:W-:Y:S01]  /*0730*/  ULEA UR7, UR7, UR9, 0x18 ;  /* 0x0000000907077291 */ /* 0x004fe2000f8ec0ff */
[----:B------:R-:W1:Y:S11]  /*0740*/  FENCE.VIEW.ASYNC.S ;  /* 0x00000000000073c6 */ /* 0x000e760000000000 */
[----:B-1----:R2:W1:Y:S01]  /*0750*/  SYNCS.EXCH.64 URZ, [UR7+0x40], UR10 ;  /* 0x0000400a07ff75b2 */ /* 0x0024620008000100 */
[----:B------:R2:W1:Y:S01]  /*0760*/  SYNCS.EXCH.64 URZ, [UR7+0x58], UR4 ;  /* 0x0000580407ff75b2 */ /* 0x0004620008000100 */
[----:B------:R2:W1:Y:S01]  /*0770*/  SYNCS.EXCH.64 URZ, [UR7+0x48], UR10 ;  /* 0x0000480a07ff75b2 */ /* 0x0004620008000100 */
[----:B------:R2:W1:Y:S01]  /*0780*/  SYNCS.EXCH.64 URZ, [UR7+0x60], UR4 ;  /* 0x0000600407ff75b2 */ /* 0x0004620008000100 */
[----:B------:R2:W1:Y:S01]  /*0790*/  SYNCS.EXCH.64 URZ, [UR7+0x50], UR10 ;  /* 0x0000500a07ff75b2 */ /* 0x0004620008000100 */
[----:B------:R2:W1:Y:S02]  /*07a0*/  SYNCS.EXCH.64 URZ, [UR7+0x68], UR4 ;  /* 0x0000680407ff75b2 */ /* 0x0004640008000100 */
[----:B--2---:R-:W-:Y:S01]  /*07b0*/  NOP ;  /* 0x0000000000007918 */ /* 0x004fe20000000000 */
.L_x_10:
[----:B------:R-:W2:Y:S01]  /*07c0*/  SHFL.IDX PT, R2, R92, RZ, 0x1f ;  /* 0x00001fff5c027589 */ /* 0x000ea200000e0000 */
[----:B------:R-:W-:Y:S01]  /*07d0*/  NOP ;  /* 0x0000000000007918 */ /* 0x000fe20000000000 */
[----:B--2---:R-:W-:-:S13]  /*07e0*/  ISETP.NE.AND P0, PT, R2, 0x3, PT ;  /* 0x000000030200780c */ /* 0x004fda0003f05270 */
[----:B------:R-:W-:Y:S05]  /*07f0*/  @P0 BRA `(.L_x_11) ;  /* 0x0000000000300947 */ /* 0x000fea0003800000 */
[----:B-1----:R-:W1:Y:S01]  /*0800*/  S2UR UR5, SR_CgaCtaId ;  /* 0x00000000000579c3 */ /* 0x002e620000008800 */
        /* <DEDUP_REMOVED lines=8> */
[----:B-1----:R2:W1:Y:S01]  /*0890*/  SYNCS.EXCH.64 URZ, [UR5+0x70], UR10 ;  /* 0x0000700a05ff75b2 */ /* 0x0024620008000100 */
[----:B------:R2:W1:Y:S02]  /*08a0*/  SYNCS.EXCH.64 URZ, [UR5+0x78], UR10 ;  /* 0x0000780a05ff75b2 */ /* 0x0004640008000100 */
[----:B--2---:R-:W-:Y:S01]  /*08b0*/  NOP ;  /* 0x0000000000007918 */ /* 0x004fe20000000000 */
.L_x_11:
[----:B------:R-:W2:Y:S01]  /*08c0*/  SHFL.IDX PT, R2, R92, RZ, 0x1f ;  /* 0x00001fff5c027589 */ /* 0x000ea200000e0000 */
[----:B------:R-:W-:Y:S01]  /*08d0*/  NOP ;  /* 0x0000000000007918 */ /* 0x000fe20000000000 */
[----:B--2---:R-:W-:-:S13]  /*08e0*/  ISETP.NE.AND P0, PT, R2, 0x4, PT ;  /* 0x000000040200780c */ /* 0x004fda0003f05270 */
[----:B------:R-:W-:Y:S05]  /*08f0*/  @P0 BRA `(.L_x_12) ;  /* 0x00000000004c0947 */ /* 0x000fea0003800000 */
[----:B-1----:R-:W1:Y:S01]  /*0900*/  S2UR UR5, SR_CgaCtaId ;  /* 0x00000000000579c3 */ /* 0x002e620000008800 */
[----:B------:R-:W-:Y:S01]  /*0910*/  UMOV UR9, 0x100 ;  /* 0x0000010000097882 */ /* 0x000fe20000000000 */
[----:B------:R-:W-:Y:S01]  /*0920*/  UMOV UR7, 0x400 ;  /* 0x0000040000077882 */ /* 0x000fe20000000000 */
[----:B------:R-:W-:Y:S01]  /*0930*/  USEL UR9, UR9, 0xe0, UP2 ;  /* 0x000000e009097887 */ /* 0x000fe20009000000 */
[----:B------:R-:W-:Y:S01]  /*0940*/  UMOV UR4, 0x1 ;  /* 0x0000000100047882 */ /* 0x000fe20000000000 */
[----:B------:R-:W-:Y:S01]  /*0950*/  ELECT P0, URZ, PT ;  /* 0x0000000000ff782f */ /* 0x000fe20003800000 */
[----:B------:R-:W-:-:S04]  /*0960*/  UIADD3 UR10, UPT, UPT, -UR4, 0x100000, URZ ;  /* 0x00100000040a7890 */ /* 0x000fc8000fffe1ff */
[----:B------:R-:W-:Y:S02]  /*0970*/  USHF.L.U32 UR11, UR10, 0xb, URZ ;  /* 0x0000000b0a0b7899 */ /* 0x000fe400080006ff */
[----:B------:R-:W-:Y:S02]  /*0980*/  USHF.L.U32 UR10, UR10, 0x1, URZ ;  /* 0x000000010a0a7899 */ /* 0x000fe400080006ff */
[----:B------:R-:W-:-:S04]  /*0990*/  UIADD3 UR12, UPT, UPT, -UR9, 0x100000, URZ ;  /* 0x00100000090c7890 */ /* 0x000fc8000fffe1ff */
[----:B------:R-:W-:Y:S02]  /*09a0*/  USHF.L.U32 UR13, UR12, 0xb, URZ ;  /* 0x0000000b0c0d7899 */ /* 0x000fe400080006ff */
[----:B------:R-:W-:Y:S02]  /*09b0*/  USHF.L.U32 UR12, UR12, 0x1, URZ ;  /* 0x000000010c0c7899 */ /* 0x000fe400080006ff */
[----:B-1----:R-:W-:Y:S01]  /*09c0*/  ULEA UR5, UR5, UR7, 0x18 ;  /* 0x0000000705057291 */ /* 0x002fe2000f8ec0ff */
[----:B------:R-:W1:Y:S11]  /*09d0*/  FENCE.VIEW.ASYNC.S ;  /* 0x00000000000073c6 */ /* 0x000e760000000000 */
[----:B-1----:R2:W1:Y:S01]  /*09e0*/  SYNCS.EXCH.64 URZ, [UR5+0x80], UR10 ;  /* 0x0000800a05ff75b2 */ /* 0x0024620008000100 */
[----:B------:R2:W1:Y:S01]  /*09f0*/  SYNCS.EXCH.64 URZ, [UR5+0x90], UR12 ;  /* 0x0000900c05ff75b2 */ /* 0x0004620008000100 */
[----:B------:R2:W1:Y:S01]  /*0a00*/  SYNCS.EXCH.64 URZ, [UR5+0x88], UR10 ;  /* 0x0000880a05ff75b2 */ /* 0x0004620008000100 */
[----:B------:R2:W1:Y:S02]  /*0a10*/  SYNCS.EXCH.64 URZ, [UR5+0x98], UR12 ;  /* 0x0000980c05ff75b2 */ /* 0x0004640008000100 */
[----:B--2---:R-:W-:Y:S01]  /*0a20*/  NOP ;  /* 0x0000000000007918 */ /* 0x004fe20000000000 */
.L_x_12:
        /* <DEDUP_REMOVED lines=22> */
[----:B------:R2:W1:Y:S01]  /*0b90*/  SYNCS.EXCH.64 URZ, [UR7+0xd0], UR4 ;  /* 0x0000d00407ff75b2 */ /* 0x0004620008000100 */
[----:B------:R2:W1:Y:S01]  /*0ba0*/  SYNCS.EXCH.64 URZ, [UR7+0xb8], UR10 ;  /* 0x0000b80a07ff75b2 */ /* 0x0004620008000100 */
[----:B------:R2:W1:Y:S02]  /*0bb0*/  SYNCS.EXCH.64 URZ, [UR7+0xd8], UR4 ;  /* 0x0000d80407ff75b2 */ /* 0x0004640008000100 */
[----:B--2---:R-:W-:Y:S01]  /*0bc0*/  NOP ;  /* 0x0000000000007918 */ /* 0x004fe20000000000 */
.L_x_13:
        /* <DEDUP_REMOVED lines=18> */
.L_x_14:
[----:B-1----:R-:W1:Y:S01]  /*0cf0*/  S2UR UR5, SR_CTAID.X ;  /* 0x00000000000579c3 */ /* 0x002e620000002500 */
[----:B------:R-:W-:-:S05]  /*0d00*/  CS2R.32 R87, SR_CgaSize ;  /* 0x0000000000577805 */ /* 0x000fca0000008a00 */
[----:B------:R-:W-:-:S05]  /*0d10*/  IMAD R87, R87, -0xa0, RZ ;  /* 0xffffff6057577824 */ /* 0x000fca00078e02ff */
[----:B------:R-:W-:-:S14]  /*0d20*/  R2UR UR9, R87 ;  /* 0x00000000570972ca */ /* 0x000fdc00000e0000 */
[----:B------:R-:W2:Y:S01]  /*0d30*/  LDCU UR9, c[0x0][UR9+0x2b0] ;  /* 0x00005600090977ac */ /* 0x000ea20008000800 */
[----:B------:R-:W-:Y:S01]  /*0d40*/  NOP ;  /* 0x0000000000007918 */ /* 0x000fe20000000000 */
[----:B------:R-:W-:-:S05]  /*0d50*/  CS2R.32 R87, SR_CgaSize ;  /* 0x0000000000577805 */ /* 0x000fca0000008a00 */
[----:B------:R-:W-:-:S05]  /*0d60*/  IMAD R87, R87, -0xa0, RZ ;  /* 0xffffff6057577824 */ /* 0x000fca00078e02ff */
[----:B------:R-:W-:-:S14]  /*0d70*/  R2UR UR7, R87 ;  /* 0x00000000570772ca */ /* 0x000fdc00000e0000 */
[----:B------:R-:W3:Y:S01]  /*0d80*/  LDCU UR7, c[0x0][UR7+0x2b4] ;  /* 0x00005680070777ac */ /* 0x000ee20008000800 */
[----:B------:R-:W4:Y:S08]  /*0d90*/  S2UR UR4, SR_CTAID.Y ;  /* 0x00000000000479c3 */ /* 0x000f300000002600 */
[----:B------:R-:W3:Y:S01]  /*0da0*/  LDC R10, c[0x0][0xb24] ;  /* 0x0002c900ff0a7b82 */ /* 0x000ee20000000800 */
[----:B-1----:R-:W-:-:S02]  /*0db0*/  I2FP.F32.U32 R87, UR5 ;  /* 0x0000000500577c45 */ /* 0x002fc40008201000 */
[----:B------:R-:W-:-:S05]  /*0dc0*/  CS2R.32 R3, SR_CgaSize ;  /* 0x0000000000037805 */ /* 0x000fca0000008a00 */
[----:B------:R-:W-:-:S06]  /*0dd0*/  IMAD R3, R3, -0xa0, RZ ;  /* 0xffffff6003037824 */ /* 0x000fcc00078e02ff */
[----:B------:R-:W1:Y:S01]  /*0de0*/  LDC R3, c[0x0][R3+0x2a0] ;  /* 0x0000a80003037b82 */ /* 0x000e620000000800 */
[----:B------:R-:W-:Y:S01]  /*0df0*/  MOV R15, UR5 ;  /* 0x00000005000f7c02 */ /* 0x000fe20008000f00 */
[----:B--2---:R-:W-:Y:S01]  /*0e00*/  FMUL R87, R87, UR9 ;  /* 0x0000000957577c20 */ /* 0x004fe20008400000 */
[----:B----4-:R-:W-:Y:S02]  /*0e10*/  I2FP.F32.U32 R86, UR4 ;  /* 0x0000000400567c45 */ /* 0x010fe40008201000 */
[----:B------:R-:W-:-:S05]  /*0e20*/  CS2R.32 R2, SR_CgaSize ;  /* 0x0000000000027805 */ /* 0x000fca0000008a00 */
[----:B------:R-:W-:-:S06]  /*0e30*/  IMAD R2, R2, -0xa0, RZ ;  /* 0xffffff6002027824 */ /* 0x000fcc00078e02ff */
[----:B------:R-:W2:Y:S01]  /*0e40*/  LDC R2, c[0x0][R2+0x2a4] ;  /* 0x0000a90002027b82 */ /* 0x000ea20000000800 */
[----:B------:R-:W-:Y:S01]  /*0e50*/  MOV R14, UR4 ;  /* 0x00000004000e7c02 */ /* 0x000fe20008000f00 */
[----:B------:R-:W4:Y:S01]  /*0e60*/  F2I.U32.TRUNC.NTZ R87, R87 ;  /* 0x0000005700577305 */ /* 0x000f22000020f000 */
[----:B---3--:R-:W-:-:S05]  /*0e70*/  FMUL R86, R86, UR7 ;  /* 0x0000000756567c20 */ /* 0x008fca0008400000 */
[----:B------:R-:W-:Y:S01]  /*0e80*/  BAR.SYNC.DEFER_BLOCKING 0x0 ;  /* 0x0000000000007b1d */ /* 0x000fe20000010000 */
[----:B------:R-:W-:-:S05]  /*0e90*/  ISETP.GE.AND P0, PT, R10, 0x1, PT ;  /* 0x000000010a00780c */ /* 0x000fca0003f06270 */
[----:B------:R-:W3:Y:S02]  /*0ea0*/  F2I.U32.TRUNC.NTZ R86, R86 ;  /* 0x0000005600567305 */ /* 0x000ee4000020f000 */
[----:B------:R-:W2:Y:S01]  /*0eb0*/  S2UR UR36, SR_CTAID.Z ;  /* 0x00000000002479c3 */ /* 0x000ea20000002700 */
[----:B----4-:R-:W-:-:S05]  /*0ec0*/  IADD3 R87, PT, PT, -R87, RZ, RZ ;  /* 0x000000ff57577210 */ /* 0x010fca0007ffe1ff */
[----:B-1----:R-:W-:Y:S01]  /*0ed0*/  IMAD R87, R3, R87, UR5 ;  /* 0x0000000503577e24 */ /* 0x002fe2000f8e0257 */
[----:B---3--:R-:W-:-:S05]  /*0ee0*/  IADD3 R86, PT, PT, -R86, RZ, RZ ;  /* 0x000000ff56567210 */ /* 0x008fca0007ffe1ff */
[----:B--2---:R-:W-:Y:S01]  /*0ef0*/  IMAD R86, R2, R86, UR4 ;  /* 0x0000000402567e24 */ /* 0x004fe2000f8e0256 */
[----:B------:R-:W-:Y:S06]  /*0f00*/  @!P0 BRA `(.L_x_15) ;  /* 0x0000000000b88947 */ /* 0x000fec0003800000 */
[----:B------:R-:W1:Y:S01]  /*0f10*/  LDC.64 R4, c[0x0][0xb18] ;  /* 0x0002c600ff047b82 */ /* 0x000e620000000a00 */
[----:B------:R-:W-:-:S07]  /*0f20*/  ISETP.NE.AND P0, PT, R10, 0x1, PT ;  /* 0x000000010a00780c */ /* 0x000fce0003f05270 */
[----:B------:R-:W2:Y:S08]  /*0f30*/  LDC R9, c[0x0][0xb0c] ;  /* 0x0002c300ff097b82 */ /* 0x000eb00000000800 */
[----:B------:R-:W3:Y:S08]  /*0f40*/  LDC R12, c[0x0][0x370] ;  /* 0x0000dc00ff0c7b82 */ /* 0x000ef00000000800 */
[----:B------:R-:W4:Y:S01]  /*0f50*/  LDC R11, c[0x0][0x374] ;  /* 0x0000dd00ff0b7b82 */ /* 0x000f220000000800 */
[----:B-1----:R-:W-:-:S07]  /*0f60*/  ISETP.NE.AND P1, PT, R4, 0x1, PT ;  /* 0x000000010400780c */ /* 0x002fce0003f25270 */
[----:B------:R-:W3:Y:S01]  /*0f70*/  LDC.64 R6, c[0x0][0xb10] ;  /* 0x0002c400ff067b82 */ /* 0x000ee20000000a00 */
[----:B--2---:R-:W-:-:S07]  /*0f80*/  ISETP.NE.AND P2, PT, R9, 0x1, PT ;  /* 0x000000010900780c */ /* 0x004fce0003f45270 */
[----:B------:R-:W1:Y:S08]  /*0f90*/  LDC R8, c[0x0][0xb20] ;  /* 0x0002c800ff087b82 */ /* 0x000e700000000800 */
[----:B------:R-:W2:Y:S01]  /*0fa0*/  LDC.64 R2, c[0x0][0xb28] ;  /* 0x0002ca00ff027b82 */ /* 0x000ea20000000a00 */
[----:B----4-:R-:W-:-:S04]  /*0fb0*/  IMAD.HI.U32 R13, R11, R5, RZ ;  /* 0x000000050b0d7227 */ /* 0x010fc800078e00ff */
[----:B------:R-:W-:-:S04]  /*0fc0*/  IMAD.HI.U32 R5, R14, R5, RZ ;  /* 0x000000050e057227 */ /* 0x000fc800078e00ff */
[----:B---3--:R-:W-:-:S05]  /*0fd0*/  IMAD.HI.U32 R16, R12, R6, RZ ;  /* 0x000000060c107227 */ /* 0x008fca00078e00ff */
[-C--:B------:R-:W-:Y:S01]  /*0fe0*/  @P2 SHF.R.U32.HI R12, RZ, R7.reuse, R16 ;  /* 0x00000007ff0c2219 */ /* 0x080fe20000011610 */
[----:B------:R-:W-:Y:S01]  /*0ff0*/  IMAD.HI.U32 R16, R15, R6, RZ ;  /* 0x000000060f107227 */ /* 0x000fe200078e00ff */
[-C--:B-1----:R-:W-:Y:S02]  /*1000*/  @P1 SHF.R.U32.HI R11, RZ, R8.reuse, R13 ;  /* 0x00000008ff0b1219 */ /* 0x082fe4000001160d */
[----:B------:R-:W-:Y:S02]  /*1010*/  SHF.R.U32.HI R5, RZ, R8, R5 ;  /* 0x00000008ff057219 */ /* 0x000fe40000011605 */
[----:B------:R-:W-:Y:S02]  /*1020*/  SHF.R.U32.HI R16, RZ, R7, R16 ;  /* 0x00000007ff107219 */ /* 0x000fe40000011610 */
[----:B------:R-:W-:Y:S01]  /*1030*/  SEL R5, R14, R5, !P1 ;  /* 0x000000050e057207 */ /* 0x000fe20004800000 */
[----:B--2---:R-:W-:Y:S01]  /*1040*/  IMAD.HI.U32 R13, R11, R2, RZ ;  /* 0x000000020b0d7227 */ /* 0x004fe200078e00ff */
[----:B------:R-:W-:-:S03]  /*1050*/  SEL R16, R15, R16, !P2 ;  /* 0x000000100f107207 */ /* 0x000fc60005000000 */
[----:B------:R-:W-:Y:S01]  /*1060*/  IMAD.HI.U32 R6, R12, R2, RZ ;  /* 0x000000020c067227 */ /* 0x000fe200078e00ff */
[----:B------:R-:W-:-:S04]  /*1070*/  @P0 SHF.R.U32.HI R11, RZ, R3, R13 ;  /* 0x00000003ff0b0219 */ /* 0x000fc8000001160d */
[----:B------:R-:W-:Y:S01]  /*1080*/  @P0 SHF.R.U32.HI R12, RZ, R3, R6 ;  /* 0x00000003ff0c0219 */ /* 0x000fe20000011606 */
[----:B------:R-:W-:-:S04]  /*1090*/  IMAD R11, R11, R10, RZ ;  /* 0x0000000a0b0b7224 */ /* 0x000fc800078e02ff */
[----:B------:R-:W-:Y:S01]  /*10a0*/  IMAD R6, R12, R10, RZ ;  /* 0x0000000a0c067224 */ /* 0x000fe200078e02ff */
[----:B------:R-:W-:-:S04]  /*10b0*/  ISETP.GE.AND P1, PT, R5, R11, PT ;  /* 0x0000000b0500720c */ /* 0x000fc80003f26270 */
[----:B------:R-:W-:Y:S01]  /*10c0*/  ISETP.GE.OR P1, PT, R16, R6, P1 ;  /* 0x000000061000720c */ /* 0x000fe20000f26670 */
[----:B------:R-:W-:-:S05]  /*10d0*/  IMAD.HI.U32 R6, R5, R2, RZ ;  /* 0x0000000205067227 */ /* 0x000fca00078e00ff */
[----:B------:R-:W-:-:S04]  /*10e0*/  SHF.R.U32.HI R6, RZ, R3, R6 ;  /* 0x00000003ff067219 */ /* 0x000fc80000011606 */
[----:B------:R-:W-:-:S03]  /*10f0*/  SEL R6, R5, R6, !P0 ;  /* 0x0000000605067207 */ /* 0x000fc60004000000 */
[----:B------:R-:W-:Y:S01]  /*1100*/  @!P1 IMAD.HI.U32 R7, R16, R2, RZ ;  /* 0x0000000210079227 */ /* 0x000fe200078e00ff */
[----:B------:R-:W-:-:S04]  /*1110*/  IADD3 R2, PT, PT, -R6, RZ, RZ ;  /* 0x000000ff06027210 */ /* 0x000fc80007ffe1ff */
[----:B------:R-:W-:Y:S01]  /*1120*/  @!P1 SHF.R.U32.HI R3, RZ, R3, R7 ;  /* 0x00000003ff039219 */ /* 0x000fe20000011607 */
[----:B------:R-:W-:Y:S01]  /*1130*/  IMAD R2, R10, R2, R5 ;  /* 0x000000020a027224 */ /* 0x000fe200078e0205 */
[----:B------:R-:W-:Y:S02]  /*1140*/  IADD3 R7, PT, PT, -R5, RZ, RZ ;  /* 0x000000ff05077210 */ /* 0x000fe40007ffe1ff */
[----:B------:R-:W-:-:S03]  /*1150*/  @!P1 SEL R3, R16, R3, !P0 ;  /* 0x0000000310039207 */ /* 0x000fc60004000000 */
[----:B------:R-:W-:Y:S02]  /*1160*/  IMAD R7, R4, R7, R14 ;  /* 0x0000000704077224 */ /* 0x000fe400078e020e */
[--C-:B------:R-:W-:Y:S02]  /*1170*/  @!P1 IMAD.IADD R6, R6, 0x1, -R3.reuse ;  /* 0x0000000106069824 */ /* 0x100fe400078e0a03 */
[----:B------:R-:W-:Y:S01]  /*1180*/  @!P1 IMAD R3, R2, R12, R3 ;  /* 0x0000000c02039224 */ /* 0x000fe200078e0203 */
[----:B------:R-:W-:Y:S01]  /*1190*/  IADD3 R2, PT, PT, -R16, RZ, RZ ;  /* 0x000000ff10027210 */ /* 0x000fe20007ffe1ff */
[----:B------:R-:W-:Y:S02]  /*11a0*/  @!P1 IMAD R5, R6, R10, R16 ;  /* 0x0000000a06059224 */ /* 0x000fe400078e0210 */
[----:B------:R-:W-:Y:S02]  /*11b0*/  @!P1 IMAD.MOV.U32 R16, RZ, RZ, R3 ;  /* 0x000000ffff109224 */ /* 0x000fe400078e0003 */
[----:B------:R-:W-:-:S02]  /*11c0*/  IMAD R2, R9, R2, R15 ;  /* 0x0000000209027224 */ /* 0x000fc400078e020f */
[----:B------:R-:W-:Y:S02]  /*11d0*/  IMAD R14, R5, R4, R7 ;  /* 0x00000004050e7224 */ /* 0x000fe400078e0207 */
[----:B------:R-:W-:Y:S02]  /*11e0*/  IMAD R15, R16, R9, R2 ;  /* 0x00000009100f7224 */ /* 0x000fe400078e0202 */
.L_x_15:
[----:B------:R-:W1:Y:S01]  /*11f0*/  LDCU UR4, c[0x0][0xb30] ;  /* 0x00016600ff0477ac */ /* 0x000e620008000800 */
[----:B------:R-:W2:Y:S08]  /*1200*/  S2UR UR37, SR_CgaCtaId ;  /* 0x00000000002579c3 */ /* 0x000eb00000008800 */
[----:B------:R-:W3:Y:S01]  /*1210*/  LDC R40, c[0x0][0xb24] ;  /* 0x0002c900ff287b82 */ /* 0x000ee20000000800 */
[----:B-1----:R-:W-:-:S09]  /*1220*/  UISETP.NE.AND UP1, UPT, UR4, 0x1, UPT ;  /* 0x000000010400788c */ /* 0x002fd2000bf25270 */
[----:B--2---:R-:W-:Y:S05]  /*1230*/  BRA.U UP1, `(.L_x_16) ;  /* 0x0000000101407547 */ /* 0x004fea000b800000 */
[----:B------:R-:W1:Y:S08]  /*1240*/  LDC.64 R4, c[0x0][0xb10] ;  /* 0x0002c400ff047b82 */ /* 0x000e700000000a00 */
[----:B------:R-:W2:Y:S08]  /*1250*/  LDC.64 R2, c[0x0][0xb18] ;  /* 0x0002c600ff027b82 */ /* 0x000eb00000000a00 */
[----:B------:R-:W4:Y:S08]  /*1260*/  LDC R6, c[0x0][0xb20] ;  /* 0x0002c800ff067b82 */ /* 0x000f300000000800 */
[----:B------:R-:W3:Y:S01]  /*1270*/  LDC R7, c[0x0][0xb0c] ;  /* 0x0002c300ff077b82 */ /* 0x000ee20000000800 */
[----:B-1----:R-:W-:-:S05]  /*1280*/  IMAD.HI.U32 R4, R15, R4, RZ ;  /* 0x000000040f047227 */ /* 0x002fca00078e00ff */
[----:B------:R-:W-:Y:S01]  /*1290*/  SHF.R.U32.HI R4, RZ, R5, R4 ;  /* 0x00000005ff047219 */ /* 0x000fe20000011604 */
[----:B--2---:R-:W-:Y:S01]  /*12a0*/  IMAD.HI.U32 R3, R14, R3, RZ ;  /* 0x000000030e037227 */ /* 0x004fe200078e00ff */
[----:B------:R-:W-:-:S04]  /*12b0*/  ISETP.NE.AND P0, PT, R2, 0x1, PT ;  /* 0x000000010200780c */ /* 0x000fc80003f05270 */
[----:B----4-:R-:W-:-:S04]  /*12c0*/  SHF.R.U32.HI R3, RZ, R6, R3 ;  /* 0x00000006ff037219 */ /* 0x010fc80000011603 */
[----:B------:R-:W-:Y:S02]  /*12d0*/  SEL R3, R14, R3, !P0 ;  /* 0x000000030e037207 */ /* 0x000fe40004000000 */
[----:B---3--:R-:W-:-:S04]  /*12e0*/  ISETP.NE.AND P1, PT, R7, 0x1, PT ;  /* 0x000000010700780c */ /* 0x008fc80003f25270 */
[----:B------:R-:W-:-:S05]  /*12f0*/  SEL R4, R15, R4, !P1 ;  /* 0x000000040f047207 */ /* 0x000fca0004800000 */
[----:B------:R-:W-:Y:S02]  /*1300*/  IMAD.IADD R5, R3, 0x1, -R4 ;  /* 0x0000000103057824 */ /* 0x000fe400078e0a04 */
[----:B------:R-:W-:Y:S02]  /*1310*/  IMAD.IADD R3, R4, 0x1, -R3 ;  /* 0x0000000104037824 */ /* 0x000fe400078e0a03 */
[----:B------:R-:W-:Y:S02]  /*1320*/  IMAD R15, R5, R7, R15 ;  /* 0x00000007050f7224 */ /* 0x000fe400078e020f */
[----:B------:R-:W-:-:S07]  /*1330*/  IMAD R14, R3, R2, R14 ;  /* 0x00000002030e7224 */ /* 0x000fce00078e020e */
.L_x_16:
[----:B------:R-:W-:Y:S01]  /*1340*/  BAR.SYNC.DEFER_BLOCKING 0x0 ;  /* 0x0000000000007b1d */ /* 0x000fe20000010000 */
[----:B------:R-:W-:Y:S01]  /*1350*/  UISETP.NE.AND UP1, UPT, UR8, 0x2, UPT ;  /* 0x000000020800788c */ /* 0x000fe2000bf25270 */
[----:B------:R-:W-:Y:S02]  /*1360*/  ISETP.NE.OR P5, PT, R0, 0x2, !P5 ;  /* 0x000000020000780c */ /* 0x000fe40006fa5670 */
[----:B------:R-:W-:-:S06]  /*1370*/  LOP3.LUT R2, R93, 0x1f, RZ, 0xc0, !PT ;  /* 0x0000001f5d027812 */ /* 0x000fcc00078ec0ff */
[----:B------:R-:W-:Y:S05]  /*1380*/  BRA.U UP1, `(.L_x_17) ;  /* 0x0000001101b47547 */ /* 0x000fea000b800000 */
[----:B------:R-:W1:Y:S01]  /*1390*/  LDCU UR13, c[0x0][0x38c] ;  /* 0x00007180ff0d77ac */ /* 0x000e620008000800 */
[----:B------:R-:W2:Y:S01]  /*13a0*/  LDC R8, c[0x0][0x370] ;  /* 0x0000dc00ff087b82 */ /* 0x000ea20000000800 */
[----:B------:R-:W-:Y:S01]  /*13b0*/  PLOP3.LUT P1, PT, PT, PT, UP2, 0x80, 0x8 ;  /* 0x000000000008781c */ /* 0x000fe20003f2f028 */
[----:B------:R-:W-:Y:S01]  /*13c0*/  IMAD.MOV.U32 R17, RZ, RZ, 0x1 ;  /* 0x00000001ff117424 */ /* 0x000fe200078e00ff */
[----:B------:R-:W-:Y:S01]  /*13d0*/  ISETP.EQ.OR P4, PT, R2, RZ, P5 ;  /* 0x000000ff0200720c */ /* 0x000fe20002f82670 */
[----:B------:R-:W-:Y:S01]  /*13e0*/  IMAD.MOV.U32 R16, RZ, RZ, RZ ;  /* 0x000000ffff107224 */ /* 0x000fe200078e00ff */
[----:B------:R-:W-:Y:S02]  /*13f0*/  PLOP3.LUT P1, PT, P1, PT, PT, 0x8, 0x80 ;  /* 0x000000000080781c */ /* 0x000fe40000f2e170 */
[----:B------:R-:W-:Y:S01]  /*1400*/  CS2R R12, SRZ ;  /* 0x00000000000c7805 */ /* 0x000fe2000001ff00 */
[----:B------:R-:W-:Y:S01]  /*1410*/  IMAD.MOV.U32 R11, RZ, RZ, 0x1 ;  /* 0x00000001ff0b7424 */ /* 0x000fe200078e00ff */
[----:B------:R-:W4:Y:S01]  /*1420*/  LDC R0, c[0x0][0x374] ;  /* 0x0000dd00ff007b82 */ /* 0x000f220000000800 */
[----:B------:R-:W2:Y:S01]  /*1430*/  LDCU.64 UR22, c[0x0][0x348] ;  /* 0x00006900ff1677ac */ /* 0x000ea20008000a00 */
[----:B------:R-:W-:Y:S01]  /*1440*/  UMOV UR6, URZ ;  /* 0x000000ff00067c82 */ /* 0x000fe20008000000 */
[----:B-1----:R-:W-:-:S04]  /*1450*/  UIADD3 UR5, UPT, UPT, UR13, 0x7f, URZ ;  /* 0x0000007f0d057890 */ /* 0x002fc8000fffe0ff */
[----:B------:R-:W-:-:S04]  /*1460*/  USHF.R.S32.HI UR4, URZ, 0x1f, UR5 ;  /* 0x0000001fff047899 */ /* 0x000fc80008011405 */
[----:B------:R-:W-:-:S04]  /*1470*/  ULEA.HI UR4, UR4, UR5, URZ, 0x7 ;  /* 0x0000000504047291 */ /* 0x000fc8000f8f38ff */
[----:B------:R-:W-:Y:S02]  /*1480*/  USHF.R.S32.HI UR15, URZ, 0x7, UR4 ;  /* 0x00000007ff0f7899 */ /* 0x000fe40008011404 */
[----:B------:R-:W-:Y:S02]  /*1490*/  UIADD3 UR4, UPT, UPT, UR13, -0x1, URZ ;  /* 0xffffffff0d047890 */ /* 0x000fe4000fffe0ff */
[----:B------:R-:W-:Y:S02]  /*14a0*/  UISETP.LT.U32.AND UP0, UPT, UR15, 0x4, UPT ;  /* 0x000000040f00788c */ /* 0x000fe4000bf01070 */
[----:B------:R-:W-:Y:S02]  /*14b0*/  UISETP.GE.U32.AND UP1, UPT, UR4, -0xff, UPT ;  /* 0xffffff010400788c */ /* 0x000fe4000bf26070 */
[----:B------:R-:W-:Y:S02]  /*14c0*/  USEL UR14, UR15, 0x4, UP0 ;  /* 0x000000040f0e7887 */ /* 0x000fe40008000000 */
[----:B------:R-:W-:-:S02]  /*14d0*/  UIADD3 UR13, UPT, UPT, UR13, 0xfe, URZ ;  /* 0x000000fe0d0d7890 */ /* 0x000fc4000fffe0ff */
[----:B------:R-:W-:Y:S02]  /*14e0*/  UIADD3 UR5, UPT, UPT, UR14, -0x1, URZ ;  /* 0xffffffff0e057890 */ /* 0x000fe4000fffe0ff */
[----:B------:R-:W-:-:S03]  /*14f0*/  UIADD3 UR7, UPT, UPT, UR15, -UR14, URZ ;  /* 0x8000000e0f077290 */ /* 0x000fc6000fffe0ff */
[----:B------:R-:W-:-:S04]  /*1500*/  @UP1 UIADD3 UR5, UPT, UPT, UR14, URZ, URZ ;  /* 0x000000ff0e051290 */ /* 0x000fc8000fffe0ff */
[----:B--2---:R-:W-:-:S12]  /*1510*/  UIADD3 UR5, UPT, UPT, UR5, 0x1, URZ ;  /* 0x0000000105057890 */ /* 0x004fd8000fffe0ff */
.L_x_35:
[----:B------:R-:W-:Y:S01]  /*1520*/  UISETP.NE.AND UP0, UPT, UR37, URZ, UPT ;  /* 0x000000ff2500728c */ /* 0x000fe2000bf05270 */
[----:B------:R-:W1:Y:S08]  /*1530*/  S2UR UR37, SR_CgaCtaId ;  /* 0x00000000002579c3 */ /* 0x000e700000008800 */
[----:B------:R-:W-:Y:S05]  /*1540*/  BRA.U UP0, `(.L_x_18) ;  /* 0x0000000100347547 */ /* 0x000fea000b800000 */
[----:B------:R-:W2:Y:S01]  /*1550*/  S2R R2, SR_CgaCtaId ;  /* 0x0000000000027919 */ /* 0x000ea20000008800 */
[----:B------:R-:W-:-:S04]  /*1560*/  MOV R3, 0x400 ;  /* 0x0000040000037802 */ /* 0x000fc80000000f00 */
[----:B--2---:R-:W-:Y:S02]  /*1570*/  LEA R2, R2, R3, 0x18 ;  /* 0x0000000302027211 */ /* 0x004fe400078ec0ff */
[----:B------:R-:W-:-:S03]  /*1580*/  SHF.L.U32 R3, R11, 0x1f, RZ ;  /* 0x0000001f0b037819 */ /* 0x000fc600000006ff */
[----:B------:R-:W-:-:S04]  /*1590*/  IMAD R2, R12, 0x8, R2 ;  /* 0x000000080c027824 */ /* 0x000fc800078e0202 */
[----:B------:R-:W2:Y:S02]  /*15a0*/  SYNCS.PHASECHK.TRANS64.TRYWAIT P0, [R2+URZ+0xf0], R3 ;  /* 0x0000f003020075a7 */ /* 0x000ea400080011ff */
[----:B--2---:R-:W-:Y:S05]  /*15b0*/  @!P0 BRA `(.L_x_19) ;  /* 0x0000006000748947 */ /* 0x004fea0003800000 */
.L_x_115:
[----:B------:R-:W-:Y:S01]  /*15c0*/  VIADD R12, R12, 0x1 ;  /* 0x000000010c0c7836 */ /* 0x000fe20000000000 */
[----:B------:R2:W-:Y:S04]  /*15d0*/  SYNCS.ARRIVE.TRANS64.A1T0 RZ, [R2+URZ+0xe0], RZ ;  /* 0x0000e0ff02ff79a7 */ /* 0x0005e800081000ff */
[----:B------:R-:W-:-:S04]  /*15e0*/  ISETP.NE.AND P0, PT, R12, 0x2, PT ;  /* 0x000000020c00780c */ /* 0x000fc80003f05270 */
[----:B------:R-:W-:Y:S02]  /*15f0*/  SEL R12, R12, RZ, P0 ;  /* 0x000000ff0c0c7207 */ /* 0x000fe40000000000 */
[----:B--2---:R-:W-:-:S04]  /*1600*/  SEL R2, RZ, 0x1, P0 ;  /* 0x00000001ff027807 */ /* 0x004fc80000000000 */
[----:B------:R-:W-:-:S07]  /*1610*/  LOP3.LUT R11, R11, R2, RZ, 0x3c, !PT ;  /* 0x000000020b0b7212 */ /* 0x000fce00078e3cff */
.L_x_18:
[----:B------:R-:W-:Y:S01]  /*1620*/  UMOV UR4, 0x400 ;  /* 0x0000040000047882 */ /* 0x000fe20000000000 */
[----:B------:R-:W-:Y:S01]  /*1630*/  SHF.L.U32 R2, R17, 0x1f, RZ ;  /* 0x0000001f11027819 */ /* 0x000fe200000006ff */
[----:B-1----:R-:W-:Y:S01]  /*1640*/  ULEA UR4, UR37, UR4, 0x18 ;  /* 0x0000000425047291 */ /* 0x002fe2000f8ec0ff */
[----:B------:R-:W-:Y:S01]  /*1650*/  R2UR UR34, R15 ;  /* 0x000000000f2272ca */ /* 0x000fe200000e0000 */
[----:B------:R-:W-:Y:S01]  /*1660*/  UISETP.GE.U32.AND UP0, UPT, UR13, 0xff, UPT ;  /* 0x000000ff0d00788c */ /* 0x000fe2000bf06070 */
[----:B------:R-:W-:Y:S01]  /*1670*/  R2UR UR19, R14 ;  /* 0x000000000e1372ca */ /* 0x000fe200000e0000 */
[----:B------:R-:W-:Y:S01]  /*1680*/  ULEA UR8, UR6, UR4, 0x3 ;  /* 0x0000000406087291 */ /* 0x000fe2000f8e18ff */
[----:B------:R-:W-:-:S08]  /*1690*/  UMOV UR21, URZ ;  /* 0x000000ff00157c82 */ /* 0x000fd00008000000 */
[----:B------:R1:W2:Y:S01]  /*16a0*/  SYNCS.PHASECHK.TRANS64.TRYWAIT P0, [UR8+0x20], R2 ;  /* 0x00002002ff0075a7 */ /* 0x0002a20008001108 */
[----:B------:R-:W-:Y:S02]  /*16b0*/  USHF.L.U32 UR34, UR34, 0x7, URZ ;  /* 0x0000000722227899 */ /* 0x000fe400080006ff */
[----:B------:R-:W-:Y:S01]  /*16c0*/  USHF.L.U32 UR19, UR19, 0x6, URZ ;  /* 0x0000000613137899 */ /* 0x000fe200080006ff */
[----:B------:R-:W-:Y:S11]  /*16d0*/  BRA.U !UP0, `(.L_x_20) ;  /* 0x0000000108d87547 */ /* 0x000ff6000b800000 */
[----:B------:R-:W-:Y:S01]  /*16e0*/  UIADD3 UR26, UPT, UPT, UR34, 0x40, URZ ;  /* 0x00000040221a7890 */ /* 0x000fe2000fffe0ff */
[----:B------:R-:W-:Y:S01]  /*16f0*/  UMOV UR29, URZ ;  /* 0x000000ff001d7c82 */ /* 0x000fe20008000000 */
[----:B------:R-:W-:-:S10]  /*1700*/  UMOV UR42, UR6 ;  /* 0x00000006002a7c82 */ /* 0x000fd40008000000 */
.L_x_25:
[----:B-1----:R-:W-:Y:S01]  /*1710*/  ULEA UR33, UR42, UR4, 0x3 ;  /* 0x000000042a217291 */ /* 0x002fe2000f8e18ff */
[----:B--2---:R-:W-:Y:S01]  /*1720*/  @!P5 MOV R3, 0xc000 ;  /* 0x0000c0000003d802 */ /* 0x004fe20000000f00 */
[----:B--2---:R-:W-:Y:S10]  /*1730*/  @P0 BRA `(.L_x_21) ;  /* 0x00000000000c0947 */ /* 0x004ff40003800000 */
[----:B------:R-:W-:-:S04]  /*1740*/  SHF.L.U32 R4, R17, 0x1f, RZ ;  /* 0x0000001f11047819 */ /* 0x000fc800000006ff */
[----:B------:R-:W2:Y:S02]  /*1750*/  SYNCS.PHASECHK.TRANS64.TRYWAIT P0, [UR33+0x20], R4 ;  /* 0x00002004ff0075a7 */ /* 0x000ea40008001121 */
[----:B--2---:R-:W-:Y:S05]  /*1760*/  @!P0 BRA `(.L_x_22) ;  /* 0x00000060001c8947 */ /* 0x004fea0003800000 */
.L_x_21:
[----:B------:R2:W-:Y:S01]  /*1770*/  @!P5 SYNCS.ARRIVE.TRANS64 RZ, [UR33], R3 ;  /* 0x00000003ffffd9a7 */ /* 0x0005e20008000021 */
[----:B------:R-:W-:Y:S04]  /*1780*/  BSSY.RECONVERGENT B0, `(.L_x_23) ;  /* 0x0000003000007945 */ /* 0x000fe80003800200 */
[----:B------:R-:W-:Y:S05]  /*1790*/  @P4 BRA `(.L_x_24) ;  /* 0x0000000000044947 */ /* 0x000fea0003800000 */
[----:B------:R-:W-:Y:S05]  /*17a0*/  BPT.TRAP 0x1 ;  /* 0x000000040000795c */ /* 0x000fea0000300000 */
.L_x_24:
[----:B------:R-:W-:Y:S05]  /*17b0*/  BSYNC.RECONVERGENT B0 ;  /* 0x0000000000007941 */ /* 0x000fea0003800200 */
.L_x_23:
[----:B------:R-:W-:Y:S02]  /*17c0*/  UIADD3 UR6, UPT, UPT, UR42, 0x1, URZ ;  /* 0x000000012a067890 */ /* 0x000fe4000fffe0ff */
[----:B------:R-:W-:Y:S02]  /*17d0*/  ULEA UR24, UR42, UR4, 0xf ;  /* 0x000000042a187291 */ /* 0x000fe4000f8e78ff */
[----:B------:R-:W-:Y:S02]  /*17e0*/  UISETP.NE.AND UP0, UPT, UR6, 0x4, UPT ;  /* 0x000000040600788c */ /* 0x000fe4000bf05270 */
[----:B------:R-:W-:Y:S02]  /*17f0*/  UIADD3 UR40, UP1, UPT, UR22, 0x80, URZ ;  /* 0x0000008016287890 */ /* 0x000fe4000ff3e0ff */
[----:B------:R-:W-:Y:S02]  /*1800*/  USEL UR9, URZ, 0x1, UP0 ;  /* 0x00000001ff097887 */ /* 0x000fe40008000000 */
[----:B------:R-:W-:-:S02]  /*1810*/  USEL UR6, UR6, URZ, UP0 ;  /* 0x000000ff06067287 */ /* 0x000fc40008000000 */
[----:B------:R-:W-:Y:S02]  /*1820*/  UIADD3 UR38, UP0, UPT, UR22, 0x180, URZ ;  /* 0x0000018016267890 */ /* 0x000fe4000ff1e0ff */
[----:B------:R-:W-:Y:S01]  /*1830*/  ULEA UR8, UR6, UR4, 0x3 ;  /* 0x0000000406087291 */ /* 0x000fe2000f8e18ff */
[----:B------:R-:W-:Y:S01]  /*1840*/  LOP3.LUT R17, R17, UR9, RZ, 0x3c, !PT ;  /* 0x0000000911117c12 */ /* 0x000fe2000f8e3cff */
[----:B------:R-:W-:Y:S02]  /*1850*/  USHF.L.U32 UR35, UR29, 0x7, URZ ;  /* 0x000000071d237899 */ /* 0x000fe400080006ff */
[----:B------:R-:W-:Y:S01]  /*1860*/  UIADD3.X UR41, UPT, UPT, URZ, UR23, URZ, UP1, !UPT ;  /* 0x00000017ff297290 */ /* 0x000fe20008ffe4ff */
[----:B-1----:R-:W-:Y:S01]  /*1870*/  SHF.L.U32 R2, R17, 0x1f, RZ ;  /* 0x0000001f11027819 */ /* 0x002fe200000006ff */
[----:B------:R-:W-:Y:S02]  /*1880*/  UIADD3 UR32, UPT, UPT, UR24, 0x6400, URZ ;  /* 0x0000640018207890 */ /* 0x000fe4000fffe0ff */
[----:B------:R-:W-:Y:S01]  /*1890*/  UIADD3 UR24, UPT, UPT, UR24, 0xa400, URZ ;  /* 0x0000a40018187890 */ /* 0x000fe2000fffe0ff */
[----:B------:R1:W1:Y:S01]  /*18a0*/  SYNCS.PHASECHK.TRANS64.TRYWAIT P0, [UR8+0x20], R2 ;  /* 0x00002002ff0075a7 */ /* 0x0002620008001108 */
[----:B------:R-:W-:-:S02]  /*18b0*/  ULEA UR8, UR42, UR4, 0xe ;  /* 0x000000042a087291 */ /* 0x000fc4000f8e70ff */
[----:B------:R-:W-:Y:S02]  /*18c0*/  UIADD3.X UR39, UPT, UPT, URZ, UR23, URZ, UP0, !UPT ;  /* 0x00000017ff277290 */ /* 0x000fe400087fe4ff */
[----:B------:R-:W-:Y:S02]  /*18d0*/  UIADD3 UR16, UPT, UPT, UR8, 0x26400, URZ ;  /* 0x0002640008107890 */ /* 0x000fe4000fffe0ff */
[----:B------:R-:W-:Y:S02]  /*18e0*/  UIADD3 UR8, UPT, UPT, UR8, 0x28400, URZ ;  /* 0x0002840008087890 */ /* 0x000fe4000fffe0ff */
[----:B------:R-:W-:Y:S01]  /*18f0*/  UIADD3 UR10, UPT, UPT, UR35, 0x40, URZ ;  /* 0x00000040230a7890 */ /* 0x000fe2000fffe0ff */
[----:B------:R-:W-:Y:S01]  /*1900*/  UMOV UR30, 0x0 ;  /* 0x00000000001e7882 */ /* 0x000fe20000000000 */
[----:B------:R-:W-:Y:S01]  /*1910*/  UMOV UR31, 0x10000000 ;  /* 0x10000000001f7882 */ /* 0x000fe20000000000 */
[----:B------:R-:W-:Y:S01]  /*1920*/  UMOV UR25, UR33 ;  /* 0x0000002100197c82 */ /* 0x000fe20008000000 */
[----:B------:R-:W-:Y:S01]  /*1930*/  UMOV UR28, UR36 ;  /* 0x00000024001c7c82 */ /* 0x000fe20008000000 */
[----:B------:R-:W-:Y:S01]  /*1940*/  UMOV UR27, UR35 ;  /* 0x00000023001b7c82 */ /* 0x000fe20008000000 */
[----:B------:R-:W-:Y:S01]  /*1950*/  UMOV UR17, UR33 ;  /* 0x0000002100117c82 */ /* 0x000fe20008000000 */
[----:B------:R-:W-:Y:S01]  /*1960*/  UMOV UR20, UR36 ;  /* 0x0000002400147c82 */ /* 0x000fe20008000000 */
[----:B------:R-:W-:Y:S01]  /*1970*/  UMOV UR18, UR35 ;  /* 0x0000002300127c82 */ /* 0x000fe20008000000 */
[----:B------:R1:W-:Y:S01]  /*1980*/  UTMALDG.3D [UR32], [UR40], desc[UR30] ;  /* 0x00001e20280075b4 */ /* 0x0003e20008011000 */
[----:B------:R-:W-:Y:S01]  /*1990*/  UMOV UR11, UR19 ;  /* 0x00000013000b7c82 */ /* 0x000fe20008000000 */
[----:B------:R-:W-:Y:S01]  /*19a0*/  UMOV UR12, UR36 ;  /* 0x00000024000c7c82 */ /* 0x000fe20008000000 */
[----:B------:R-:W-:Y:S01]  /*19b0*/  UMOV UR9, UR33 ;  /* 0x0000002100097c82 */ /* 0x000fe20008000000 */
[----:B------:R-:W-:Y:S01]  /*19c0*/  UIADD3 UR29, UPT, UPT, UR29, 0x1, URZ ;  /* 0x000000011d1d7890 */ /* 0x000fe2000fffe0ff */
[----:B------:R-:W-:Y:S01]  /*19d0*/  UMOV UR21, UR5 ;  /* 0x0000000500157c82 */ /* 0x000fe20008000000 */
[----:B------:R-:W-:Y:S01]  /*19e0*/  UMOV UR42, UR6 ;  /* 0x00000006002a7c82 */ /* 0x000fe20008000000 */
[----:B------:R1:W-:Y:S01]  /*19f0*/  UTMALDG.3D [UR24], [UR40], desc[UR30] ;  /* 0x00001e18280075b4 */ /* 0x0003e20008011000 */
[----:B------:R-:W-:Y:S01]  /*1a00*/  UISETP.NE.AND UP0, UPT, UR29, UR5, UPT ;  /* 0x000000051d00728c */ /* 0x000fe2000bf05270 */
[----:B------:R1:W-:Y:S01]  /*1a10*/  UTMALDG.3D [UR16], [UR38], desc[UR30] ;  /* 0x00001e10260075b4 */ /* 0x0003e20008011000 */
[----:B------:R1:W-:Y:S07]  /*1a20*/  UTMALDG.3D [UR8], [UR38], desc[UR30] ;  /* 0x00001e08260075b4 */ /* 0x0003ee0008011000 */
[----:B------:R-:W-:Y:S05]  /*1a30*/  BRA.U UP0, `(.L_x_25) ;  /* 0xfffffffd00347547 */ /* 0x000fea000b83ffff */
.L_x_20:
[----:B-1----:R-:W-:Y:S01]  /*1a40*/  ULEA UR8, UR6, UR4, 0x3 ;  /* 0x0000000406087291 */ /* 0x002fe2000f8e18ff */
[----:B------:R-:W-:Y:S01]  /*1a50*/  SHF.L.U32 R2, R17, 0x1f, RZ ;  /* 0x0000001f11027819 */ /* 0x000fe200000006ff */
[----:B------:R-:W-:Y:S01]  /*1a60*/  @!P1 SYNCS.ARRIVE.TRANS64.A1T0 RZ, [UR4+0x78], RZ ;  /* 0x000078ffffff99a7 */ /* 0x000fe20008100004 */
[----:B------:R-:W-:-:S06]  /*1a70*/  UISETP.GT.AND UP0, UPT, UR15, UR14, UPT ;  /* 0x0000000e0f00728c */ /* 0x000fcc000bf04270 */
[----:B--2---:R1:W2:Y:S03]  /*1a80*/  SYNCS.PHASECHK.TRANS64.TRYWAIT P0, [UR8+0x20], R2 ;  /* 0x00002002ff0075a7 */ /* 0x0042a60008001108 */
[----:B------:R-:W-:Y:S05]  /*1a90*/  BRA.U !UP0, `(.L_x_26) ;  /* 0x0000000108d47547 */ /* 0x000fea000b800000 */
[----:B------:R-:W-:Y:S02]  /*1aa0*/  UIADD3 UR29, UPT, UPT, UR7, UR21, URZ ;  /* 0x00000015071d7290 */ /* 0x000fe4000fffe0ff */
[----:B------:R-:W-:Y:S01]  /*1ab0*/  UIADD3 UR26, UPT, UPT, UR34, 0x40, URZ ;  /* 0x00000040221a7890 */ /* 0x000fe2000fffe0ff */
[----:B------:R-:W-:-:S11]  /*1ac0*/  UMOV UR42, UR6 ;  /* 0x00000006002a7c82 */ /* 0x000fd60008000000 */
.L_x_31:
[----:B-1----:R-:W-:Y:S01]  /*1ad0*/  ULEA UR33, UR42, UR4, 0x3 ;  /* 0x000000042a217291 */ /* 0x002fe2000f8e18ff */
[----:B--2---:R-:W-:Y:S01]  /*1ae0*/  @!P5 MOV R3, 0xc000 ;  /* 0x0000c0000003d802 */ /* 0x004fe20000000f00 */
[----:B--2---:R-:W-:Y:S10]  /*1af0*/  @P0 BRA `(.L_x_27) ;  /* 0x00000000000c0947 */ /* 0x004ff40003800000 */
[----:B------:R-:W-:-:S04]  /*1b00*/  SHF.L.U32 R4, R17, 0x1f, RZ ;  /* 0x0000001f11047819 */ /* 0x000fc800000006ff */
[----:B------:R-:W2:Y:S02]  /*1b10*/  SYNCS.PHASECHK.TRANS64.TRYWAIT P0, [UR33+0x20], R4 ;  /* 0x00002004ff0075a7 */ /* 0x000ea40008001121 */
[----:B--2---:R-:W-:Y:S05]  /*1b20*/  @!P0 BRA `(.L_x_28) ;  /* 0x0000005c00448947 */ /* 0x004fea0003800000 */
.L_x_27:
[----:B------:R2:W-:Y:S01]  /*1b30*/  @!P5 SYNCS.ARRIVE.TRANS64 RZ, [UR33], R3 ;  /* 0x00000003ffffd9a7 */ /* 0x0005e20008000021 */
[----:B------:R-:W-:Y:S04]  /*1b40*/  BSSY.RECONVERGENT B0, `(.L_x_29) ;  /* 0x0000003000007945 */ /* 0x000fe80003800200 */
[----:B------:R-:W-:Y:S05]  /*1b50*/  @P4 BRA `(.L_x_30) ;  /* 0x0000000000044947 */ /* 0x000fea0003800000 */
[----:B------:R-:W-:Y:S05]  /*1b60*/  BPT.TRAP 0x1 ;  /* 0x000000040000795c */ /* 0x000fea0000300000 */
.L_x_30:
[----:B------:R-:W-:Y:S05]  /*1b70*/  BSYNC.RECONVERGENT B0 ;  /* 0x0000000000007941 */ /* 0x000fea0003800200 */
.L_x_29:
        /* <DEDUP_REMOVED lines=31> */
[----:B------:R-:W-:Y:S01]  /*1d70*/  UMOV UR9, UR33 ;  /* 0x0000002100097c82 */ /* 0x000fe20008000000 */
[----:B------:R-:W-:Y:S01]  /*1d80*/  UIADD3 UR21, UPT, UPT, UR21, 0x1, URZ ;  /* 0x0000000115157890 */ /* 0x000fe2000fffe0ff */
[----:B------:R-:W-:Y:S01]  /*1d90*/  UMOV UR42, UR6 ;  /* 0x00000006002a7c82 */ /* 0x000fe20008000000 */
[----:B------:R1:W-:Y:S02]  /*1da0*/  UTMALDG.3D [UR24], [UR40], desc[UR30] ;  /* 0x00001e18280075b4 */ /* 0x0003e40008011000 */
[----:B------:R-:W-:Y:S01]  /*1db0*/  UISETP.NE.AND UP0, UPT, UR21, UR29, UPT ;  /* 0x0000001d1500728c */ /* 0x000fe2000bf05270 */
[----:B------:R1:W-:Y:S01]  /*1dc0*/  UTMALDG.3D [UR16], [UR38], desc[UR30] ;  /* 0x00001e10260075b4 */ /* 0x0003e20008011000 */
[----:B------:R1:W-:Y:S07]  /*1dd0*/  UTMALDG.3D [UR8], [UR38], desc[UR30] ;  /* 0x00001e08260075b4 */ /* 0x0003ee0008011000 */
[----:B------:R-:W-:Y:S05]  /*1de0*/  BRA.U UP0, `(.L_x_31) ;  /* 0xfffffffd00387547 */ /* 0x000fea000b83ffff */
.L_x_26:
[C---:B-1----:R-:W-:Y:S01]  /*1df0*/  LEA R2, R16.reuse, UR4, 0x3 ;  /* 0x0000000410027c11 */ /* 0x042fe2000f8e18ff */
[----:B------:R-:W-:Y:S01]  /*1e00*/  NOP ;  /* 0x0000000000007918 */ /* 0x000fe20000000000 */
[----:B--2---:R-:W-:Y:S02]  /*1e10*/  SHF.L.U32 R3, R13, 0x1f, RZ ;  /* 0x0000001f0d037819 */ /* 0x004fe400000006ff */
[----:B------:R-:W-:Y:S02]  /*1e20*/  LEA R4, R16, UR4, 0x4 ;  /* 0x0000000410047c11 */ /* 0x000fe4000f8e20ff */
[----:B------:R-:W1:Y:S02]  /*1e30*/  SYNCS.PHASECHK.TRANS64.TRYWAIT P0, [R2+URZ+0x80], R3 ;  /* 0x00008003020075a7 */ /* 0x000e6400080011ff */
[----:B-1----:R-:W-:Y:S05]  /*1e40*/  @!P0 BRA `(.L_x_32) ;  /* 0x0000005800948947 */ /* 0x002fea0003800000 */
.L_x_118:
[----:B------:R-:W2:Y:S01]  /*1e50*/  LDS.128 R4, [R4+0x110] ;  /* 0x0001100004047984 */ /* 0x000ea20000000c00 */
[----:B---3--:R-:W-:Y:S01]  /*1e60*/  ISETP.GE.AND P0, PT, R40, 0x1, PT ;  /* 0x000000012800780c */ /* 0x008fe20003f06270 */
[----:B-1----:R-:W-:Y:S01]  /*1e70*/  VIADD R2, R2, 0x90 ;  /* 0x0000009002027836 */ /* 0x002fe20000000000 */
[----:B------:R-:W-:Y:S01]  /*1e80*/  @!PT LDS RZ, [RZ] ;  /* 0x00000000fffff984 */ /* 0x000fe20000000800 */
[----:B------:R-:W-:Y:S01]  /*1e90*/  @!PT LDS RZ, [RZ] ;  /* 0x00000000fffff984 */ /* 0x000fe20000000800 */
[----:B------:R-:W-:Y:S01]  /*1ea0*/  @!PT LDS RZ, [RZ] ;  /* 0x00000000fffff984 */ /* 0x000fe20000000800 */
[----:B------:R-:W-:Y:S01]  /*1eb0*/  @!PT LDS RZ, [RZ] ;  /* 0x00000000fffff984 */ /* 0x000fe20000000800 */
[----:B------:R1:W-:Y:S06]  /*1ec0*/  MEMBAR.ALL.CTA ;  /* 0x0000000000007992 */ /* 0x0003ec0000008000 */
[----:B-1----:R-:W1:Y:S01]  /*1ed0*/  FENCE.VIEW.ASYNC.S ;  /* 0x00000000000073c6 */ /* 0x002e620000000000 */
[----:B------:R-:W-:-:S04]  /*1ee0*/  PRMT R2, RZ, 0x654, R2 ;  /* 0x00000654ff027816 */ /* 0x000fc80000000002 */
[----:B-1----:R1:W-:Y:S01]  /*1ef0*/  SYNCS.ARRIVE.TRANS64.RED.A1T0 RZ, [R2+URZ], RZ ;  /* 0x000000ff02ff79a7 */ /* 0x0023e200081004ff */
[----:B--2---:R-:W-:-:S13]  /*1f00*/  LOP3.LUT P2, RZ, R6, 0x1, RZ, 0xc0, !PT ;  /* 0x0000000106ff7812 */ /* 0x004fda000784c0ff */
[----:B------:R-:W-:Y:S01]  /*1f10*/  @P2 SHF.R.U32.HI R3, RZ, 0x10, R5 ;  /* 0x00000010ff032819 */ /* 0x000fe20000011605 */
[----:B------:R-:W-:Y:S01]  /*1f20*/  VOTEU.ANY UP0, P2 ;  /* 0x0000000000ff7886 */ /* 0x000fe20001000100 */
[----:B------:R-:W-:Y:S02]  /*1f30*/  @P2 MOV R10, R4 ;  /* 0x00000004000a2202 */ /* 0x000fe40000000f00 */
[----:B------:R-:W-:Y:S02]  /*1f40*/  @P2 R2UR.BROADCAST UR8, R3 ;  /* 0x00000000030822ca */ /* 0x000fe400008e0000 */
[----:B------:R-:W-:-:S11]  /*1f50*/  @P2 LOP3.LUT R9, R5, 0xffff, RZ, 0xc0, !PT ;  /* 0x0000ffff05092812 */ /* 0x000fd600078ec0ff */
[----:B------:R-:W-:Y:S01]  /*1f60*/  @UP0 UMOV UR36, UR8 ;  /* 0x0000000800240c82 */ /* 0x000fe20008000000 */
[----:B-1----:R-:W-:Y:S05]  /*1f70*/  @!P0 BRA `(.L_x_33) ;  /* 0x0000000000b88947 */ /* 0x002fea0003800000 */
[----:B------:R-:W4:Y:S01]  /*1f80*/  LDC.64 R4, c[0x0][0xb18] ;  /* 0x0002c600ff047b82 */ /* 0x000f220000000a00 */
[----:B------:R-:W-:-:S07]  /*1f90*/  ISETP.NE.AND P3, PT, R40, 0x1, PT ;  /* 0x000000012800780c */ /* 0x000fce0003f65270 */
[----:B------:R-:W1:Y:S08]  /*1fa0*/  LDC.64 R6, c[0x0][0xb10] ;  /* 0x0002c400ff067b82 */ /* 0x000e700000000a00 */
[----:B------:R-:W2:Y:S08]  /*1fb0*/  LDC R14, c[0x0][0xb20] ;  /* 0x0002c800ff0e7b82 */ /* 0x000eb00000000800 */
[----:B------:R-:W3:Y:S01]  /*1fc0*/  LDC R15, c[0x0][0xb0c] ;  /* 0x0002c300ff0f7b82 */ /* 0x000ee20000000800 */
[----:B----4-:R-:W-:Y:S01]  /*1fd0*/  IMAD.HI.U32 R19, R0, R5, RZ ;  /* 0x0000000500137227 */ /* 0x010fe200078e00ff */
[----:B------:R-:W-:-:S03]  /*1fe0*/  ISETP.NE.AND P0, PT, R4, 0x1, PT ;  /* 0x000000010400780c */ /* 0x000fc60003f05270 */
[----:B------:R-:W-:-:S03]  /*1ff0*/  IMAD.HI.U32 R5, R9, R5, RZ ;  /* 0x0000000509057227 */ /* 0x000fc600078e00ff */
[----:B------:R-:W4:Y:S01]  /*2000*/  LDC.64 R2, c[0x0][0xb28] ;  /* 0x0002ca00ff027b82 */ /* 0x000f220000000a00 */
[----:B-1----:R-:W-:-:S04]  /*2010*/  IMAD.HI.U32 R20, R8, R6, RZ ;  /* 0x0000000608147227 */ /* 0x002fc800078e00ff */
[----:B------:R-:W-:Y:S01]  /*2020*/  IMAD.HI.U32 R21, R10, R6, RZ ;  /* 0x000000060a157227 */ /* 0x000fe200078e00ff */
[----:B------:R-:W-:Y:S02]  /*2030*/  SHF.R.U32.HI R20, RZ, R7, R20 ;  /* 0x00000007ff147219 */ /* 0x000fe40000011614 */
[-C--:B--2---:R-:W-:Y:S02]  /*2040*/  SHF.R.U32.HI R19, RZ, R14.reuse, R19 ;  /* 0x0000000eff137219 */ /* 0x084fe40000011613 */
[----:B------:R-:W-:Y:S02]  /*2050*/  SHF.R.U32.HI R5, RZ, R14, R5 ;  /* 0x0000000eff057219 */ /* 0x000fe40000011605 */
[----:B------:R-:W-:Y:S02]  /*2060*/  SEL R19, R0, R19, !P0 ;  /* 0x0000001300137207 */ /* 0x000fe40004000000 */
[----:B------:R-:W-:Y:S02]  /*2070*/  SHF.R.U32.HI R21, RZ, R7, R21 ;  /* 0x00000007ff157219 */ /* 0x000fe40000011615 */
[----:B---3--:R-:W-:-:S02]  /*2080*/  ISETP.NE.AND P1, PT, R15, 0x1, PT ;  /* 0x000000010f00780c */ /* 0x008fc40003f25270 */
[----:B------:R-:W-:Y:S02]  /*2090*/  SEL R5, R9, R5, !P0 ;  /* 0x0000000509057207 */ /* 0x000fe40004000000 */
[----:B------:R-:W-:Y:S02]  /*20a0*/  SEL R20, R8, R20, !P1 ;  /* 0x0000001408147207 */ /* 0x000fe40004800000 */
[----:B------:R-:W-:Y:S01]  /*20b0*/  SEL R21, R10, R21, !P1 ;  /* 0x000000150a157207 */ /* 0x000fe20004800000 */
[----:B----4-:R-:W-:-:S04]  /*20c0*/  IMAD.HI.U32 R18, R19, R2, RZ ;  /* 0x0000000213127227 */ /* 0x010fc800078e00ff */
        /* <DEDUP_REMOVED lines=10> */
[----:B------:R-:W-:-:S04]  /*2170*/  @!P0 IMAD.HI.U32 R7, R21, R2, RZ ;  /* 0x0000000215078227 */ /* 0x000fc800078e00ff */
[----:B------:R-:W-:Y:S01]  /*2180*/  IMAD.MOV R2, RZ, RZ, -R6 ;  /* 0x000000ffff027224 */ /* 0x000fe200078e0a06 */
[----:B------:R-:W-:Y:S02]  /*2190*/  @!P0 SHF.R.U32.HI R3, RZ, R3, R7 ;  /* 0x00000003ff038219 */ /* 0x000fe40000011607 */
[----:B------:R-:W-:Y:S01]  /*21a0*/  IADD3 R7, PT, PT, -R5, RZ, RZ ;  /* 0x000000ff05077210 */ /* 0x000fe20007ffe1ff */
[----:B------:R-:W-:Y:S01]  /*21b0*/  IMAD R2, R40, R2, R5 ;  /* 0x0000000228027224 */ /* 0x000fe200078e0205 */
        /* <DEDUP_REMOVED lines=10> */
.L_x_33:
[----:B------:R-:W1:Y:S02]  /*2260*/  LDCU UR8, c[0x0][0xb30] ;  /* 0x00016600ff0877ac */ /* 0x000e640008000800 */
[----:B-1----:R-:W-:-:S09]  /*2270*/  UISETP.NE.AND UP0, UPT, UR8, 0x1, UPT ;  /* 0x000000010800788c */ /* 0x002fd2000bf05270 */
[----:B------:R-:W-:Y:S05]  /*2280*/  BRA.U UP0, `(.L_x_34) ;  /* 0x0000000100407547 */ /* 0x000fea000b800000 */
[----:B------:R-:W1:Y:S08]  /*2290*/  LDC.64 R4, c[0x0][0xb10] ;  /* 0x0002c400ff047b82 */ /* 0x000e700000000a00 */
[----:B------:R-:W2:Y:S08]  /*22a0*/  LDC.64 R2, c[0x0][0xb18] ;  /* 0x0002c600ff027b82 */ /* 0x000eb00000000a00 */
[----:B------:R-:W3:Y:S08]  /*22b0*/  LDC R6, c[0x0][0xb20] ;  /* 0x0002c800ff067b82 */ /* 0x000ef00000000800 */
[----:B------:R-:W4:Y:S01]  /*22c0*/  LDC R7, c[0x0][0xb0c] ;  /* 0x0002c300ff077b82 */ /* 0x000f220000000800 */
[----:B-1----:R-:W-:-:S05]  /*22d0*/  IMAD.HI.U32 R4, R10, R4, RZ ;  /* 0x000000040a047227 */ /* 0x002fca00078e00ff */
[----:B------:R-:W-:Y:S01]  /*22e0*/  SHF.R.U32.HI R4, RZ, R5, R4 ;  /* 0x00000005ff047219 */ /* 0x000fe20000011604 */
[----:B--2---:R-:W-:Y:S01]  /*22f0*/  IMAD.HI.U32 R3, R9, R3, RZ ;  /* 0x0000000309037227 */ /* 0x004fe200078e00ff */
[----:B------:R-:W-:-:S04]  /*2300*/  ISETP.NE.AND P0, PT, R2, 0x1, PT ;  /* 0x000000010200780c */ /* 0x000fc80003f05270 */
[----:B---3--:R-:W-:-:S04]  /*2310*/  SHF.R.U32.HI R3, RZ, R6, R3 ;  /* 0x00000006ff037219 */ /* 0x008fc80000011603 */
[----:B------:R-:W-:Y:S02]  /*2320*/  SEL R3, R9, R3, !P0 ;  /* 0x0000000309037207 */ /* 0x000fe40004000000 */
[----:B----4-:R-:W-:-:S04]  /*2330*/  ISETP.NE.AND P1, PT, R7, 0x1, PT ;  /* 0x000000010700780c */ /* 0x010fc80003f25270 */
[----:B------:R-:W-:-:S05]  /*2340*/  SEL R4, R10, R4, !P1 ;  /* 0x000000040a047207 */ /* 0x000fca0004800000 */
[----:B------:R-:W-:Y:S02]  /*2350*/  IMAD.IADD R5, R3, 0x1, -R4 ;  /* 0x0000000103057824 */ /* 0x000fe400078e0a04 */
[----:B------:R-:W-:Y:S02]  /*2360*/  IMAD.IADD R3, R4, 0x1, -R3 ;  /* 0x0000000104037824 */ /* 0x000fe400078e0a03 */
[----:B------:R-:W-:Y:S02]  /*2370*/  IMAD R10, R5, R7, R10 ;  /* 0x00000007050a7224 */ /* 0x000fe400078e020a */
[----:B------:R-:W-:-:S07]  /*2380*/  IMAD R9, R3, R2, R9 ;  /* 0x0000000203097224 */ /* 0x000fce00078e0209 */
.L_x_34:
[----:B------:R-:W-:Y:S01]  /*2390*/  VIADD R16, R16, 0x1 ;  /* 0x0000000110107836 */ /* 0x000fe20000000000 */
[----:B------:R-:W-:Y:S01]  /*23a0*/  PLOP3.LUT P1, PT, PT, PT, PT, 0x80, 0x8 ;  /* 0x000000000008781c */ /* 0x000fe20003f2f070 */
[----:B------:R-:W-:Y:S02]  /*23b0*/  IMAD.IADD R15, R10, 0x1, R87 ;  /* 0x000000010a0f7824 */ /* 0x000fe400078e0257 */
[----:B------:R-:W-:Y:S01]  /*23c0*/  IMAD.IADD R14, R9, 0x1, R86 ;  /* 0x00000001090e7824 */ /* 0x000fe200078e0256 */
[----:B------:R-:W-:-:S04]  /*23d0*/  ISETP.NE.AND P0, PT, R16, 0x2, PT ;  /* 0x000000021000780c */ /* 0x000fc80003f05270 */
[----:B------:R-:W-:Y:S02]  /*23e0*/  SEL R2, RZ, 0x1, P0 ;  /* 0x00000001ff027807 */ /* 0x000fe40000000000 */
[----:B------:R-:W-:Y:S02]  /*23f0*/  SEL R16, R16, RZ, P0 ;  /* 0x000000ff10107207 */ /* 0x000fe40000000000 */
[----:B------:R-:W-:Y:S01]  /*2400*/  LOP3.LUT R13, R13, R2, RZ, 0x3c, !PT ;  /* 0x000000020d0d7212 */ /* 0x000fe200078e3cff */
[----:B------:R-:W-:Y:S06]  /*2410*/  @P2 BRA `(.L_x_35) ;  /* 0xfffffff000402947 */ /* 0x000fec000383ffff */
[----:B------:R-:W-:Y:S01]  /*2420*/  UIADD3 UR4, UPT, UPT, UR4, 0x20, URZ ;  /* 0x0000002004047890 */ /* 0x000fe2000fffe0ff */
[----:B------:R-:W-:-:S03]  /*2430*/  SHF.L.U32 R2, R17, 0x1f, RZ ;  /* 0x0000001f11027819 */ /* 0x000fc600000006ff */
[----:B------:R-:W-:-:S09]  /*2440*/  ULEA UR5, UR6, UR4, 0x3 ;  /* 0x0000000406057291 */ /* 0x000fd2000f8e18ff */
[----:B------:R-:W1:Y:S02]  /*2450*/  SYNCS.PHASECHK.TRANS64.TRYWAIT P0, [UR5], R2 ;  /* 0x00000002ff0075a7 */ /* 0x000e640008001105 */
[----:B-1----:R-:W-:Y:S05]  /*2460*/  @!P0 BRA `(.L_x_36) ;  /* 0x0000005400208947 */ /* 0x002fea0003800000 */
.L_x_120:
[----:B------:R-:W-:-:S04]  /*2470*/  UIADD3 UR6, UPT, UPT, UR6, 0x1, URZ ;  /* 0x0000000106067890 */ /* 0x000fc8000fffe0ff */
[----:B------:R-:W-:-:S04]  /*2480*/  UISETP.NE.AND UP0, UPT, UR6, 0x4, UPT ;  /* 0x000000040600788c */ /* 0x000fc8000bf05270 */
[----:B------:R-:W-:Y:S02]  /*2490*/  USEL UR7, URZ, 0x1, UP0 ;  /* 0x00000001ff077887 */ /* 0x000fe40008000000 */
[----:B------:R-:W-:-:S04]  /*24a0*/  USEL UR6, UR6, URZ, UP0 ;  /* 0x000000ff06067287 */ /* 0x000fc80008000000 */
[----:B------:R-:W-:Y:S01]  /*24b0*/  ULEA UR5, UR6, UR4, 0x3 ;  /* 0x0000000406057291 */ /* 0x000fe2000f8e18ff */
[----:B-1----:R-:W-:-:S04]  /*24c0*/  LOP3.LUT R2, R17, UR7, RZ, 0x3c, !PT ;  /* 0x0000000711027c12 */ /* 0x002fc8000f8e3cff */
[----:B------:R-:W-:-:S04]  /*24d0*/  SHF.L.U32 R3, R2, 0x1f, RZ ;  /* 0x0000001f02037819 */ /* 0x000fc800000006ff */
[----:B------:R-:W1:Y:S02]  /*24e0*/  SYNCS.PHASECHK.TRANS64.TRYWAIT P0, [UR5], R3 ;  /* 0x00000003ff0075a7 */ /* 0x000e640008001105 */
[----:B-1----:R-:W-:Y:S05]  /*24f0*/  @!P0 BRA `(.L_x_37) ;  /* 0x0000005400148947 */ /* 0x002fea0003800000 */
.L_x_122:
[----:B------:R-:W-:-:S04]  /*2500*/  UIADD3 UR6, UPT, UPT, UR6, 0x1, URZ ;  /* 0x0000000106067890 */ /* 0x000fc8000fffe0ff */
[----:B------:R-:W-:-:S04]  /*2510*/  UISETP.NE.AND UP0, UPT, UR6, 0x4, UPT ;  /* 0x000000040600788c */ /* 0x000fc8000bf05270 */
[----:B------:R-:W-:Y:S02]  /*2520*/  USEL UR7, URZ, 0x1, UP0 ;  /* 0x00000001ff077887 */ /* 0x000fe40008000000 */
[----:B------:R-:W-:-:S04]  /*2530*/  USEL UR6, UR6, URZ, UP0 ;  /* 0x000000ff06067287 */ /* 0x000fc80008000000 */
[----:B------:R-:W-:Y:S01]  /*2540*/  ULEA UR5, UR6, UR4, 0x3 ;  /* 0x0000000406057291 */ /* 0x000fe2000f8e18ff */
[----:B------:R-:W-:-:S04]  /*2550*/  LOP3.LUT R2, R2, UR7, RZ, 0x3c, !PT ;  /* 0x0000000702027c12 */ /* 0x000fc8000f8e3cff */
[----:B-1----:R-:W-:-:S04]  /*2560*/  SHF.L.U32 R3, R2, 0x1f, RZ ;  /* 0x0000001f02037819 */ /* 0x002fc800000006ff */
[----:B------:R-:W1:Y:S02]  /*2570*/  SYNCS.PHASECHK.TRANS64.TRYWAIT P0, [UR5], R3 ;  /* 0x00000003ff0075a7 */ /* 0x000e640008001105 */
[----:B-1----:R-:W-:Y:S05]  /*2580*/  @!P0 BRA `(.L_x_38) ;  /* 0x0000005400088947 */ /* 0x002fea0003800000 */
.L_x_124:
[----:B------:R-:W-:-:S04]  /*2590*/  UIADD3 UR6, UPT, UPT, UR6, 0x1, URZ ;  /* 0x0000000106067890 */ /* 0x000fc8000fffe0ff */
[----:B------:R-:W-:-:S04]  /*25a0*/  UISETP.NE.AND UP0, UPT, UR6, 0x4, UPT ;  /* 0x000000040600788c */ /* 0x000fc8000bf05270 */
[----:B------:R-:W-:Y:S02]  /*25b0*/  USEL UR5, URZ, 0x1, UP0 ;  /* 0x00000001ff057887 */ /* 0x000fe40008000000 */
[----:B------:R-:W-:-:S04]  /*25c0*/  USEL UR6, UR6, URZ, UP0 ;  /* 0x000000ff06067287 */ /* 0x000fc80008000000 */
[----:B------:R-:W-:Y:S01]  /*25d0*/  ULEA UR6, UR6, UR4, 0x3 ;  /* 0x0000000406067291 */ /* 0x000fe2000f8e18ff */
[----:B------:R-:W-:-:S04]  /*25e0*/  LOP3.LUT R2, R2, UR5, RZ, 0x3c, !PT ;  /* 0x0000000502027c12 */ /* 0x000fc8000f8e3cff */
[----:B------:R-:W-:Y:S01]  /*25f0*/  SHF.L.U32 R2, R2, 0x1f, RZ ;  /* 0x0000001f02027819 */ /* 0x000fe200000006ff */
[----:B-1--4-:R-:W-:-:S07]  /*2600*/  IMAD.U32 R0, RZ, RZ, UR6 ;  /* 0x00000006ff007e24 */ /* 0x012fce000f8e00ff */
.L_x_39:
[----:B-1----:R1:W2:Y:S02]  /*2610*/  SYNCS.PHASECHK.TRANS64.TRYWAIT P0, [R0+URZ], R2 ;  /* 0x00000002000075a7 */ /* 0x0022a400080011ff */
[----:B--2---:R-:W-:Y:S05]  /*2620*/  @!P0 NANOSLEEP.SYNCS 0x989680 ;  /* 0x009896800000895d */ /* 0x004fea0003900000 */
[----:B------:R-:W2:Y:S02]  /*2630*/  @!P0 SYNCS.PHASECHK.TRANS64 P0, [R0+URZ], R2 ;  /* 0x00000002000085a7 */ /* 0x000ea400080010ff */
[----:B--2---:R-:W-:Y:S05]  /*2640*/  @P0 EXIT ;  /* 0x000000000000094d */ /* 0x004fea0003800000 */
[----:B------:R-:W-:Y:S05]  /*2650*/  BRA `(.L_x_39) ;  /* 0xfffffffc00ec7947 */ /* 0x000fea000383ffff */
.L_x_17:
[----:B------:R-:W-:-:S04]  /*2660*/  UISETP.NE.AND UP1, UPT, UR37, URZ, UPT ;  /* 0x000000ff2500728c */ /* 0x000fc8000bf25270 */
[----:B------:R-:W-:-:S09]  /*2670*/  UISETP.NE.OR UP1, UPT, UR8, 0x1, UP1 ;  /* 0x000000010800788c */ /* 0x000fd20008f25670 */
[----:B------:R-:W-:Y:S05]  /*2680*/  BRA.U UP1, `(.L_x_40) ;  /* 0x0000000501487547 */ /* 0x000fea000b800000 */
[----:B------:R-:W-:Y:S01]  /*2690*/  ISETP.NE.AND P2, PT, R2, RZ, PT ;  /* 0x000000ff0200720c */ /* 0x000fe20003f45270 */
[----:B------:R-:W-:Y:S01]  /*26a0*/  IMAD.MOV.U32 R12, RZ, RZ, 0x1 ;  /* 0x00000001ff0c7424 */ /* 0x000fe200078e00ff */
[----:B------:R-:W-:Y:S02]  /*26b0*/  CS2R R10, SRZ ;  /* 0x00000000000a7805 */ /* 0x000fe4000001ff00 */
[----:B------:R-:W-:Y:S01]  /*26c0*/  CS2R R8, SRZ ;  /* 0x0000000000087805 */ /* 0x000fe2000001ff00 */
[----:B------:R-:W-:Y:S01]  /*26d0*/  UMOV UR4, 0x400 ;  /* 0x0000040000047882 */ /* 0x000fe20000000000 */
[----:B------:R-:W-:Y:S01]  /*26e0*/  UMOV UR6, URZ ;  /* 0x000000ff00067c82 */ /* 0x000fe20008000000 */
[----:B------:R-:W-:-:S12]  /*26f0*/  ULEA UR37, UR37, UR4, 0x18 ;  /* 0x0000000425257291 */ /* 0x000fd8000f8ec0ff */
.L_x_44:
[----:B------:R-:W-:Y:S02]  /*2700*/  LEA R0, R8, UR37, 0x3 ;  /* 0x0000002508007c11 */ /* 0x000fe4000f8e18ff */
[----:B------:R-:W-:-:S03]  /*2710*/  SHF.L.U32 R4, R9, 0x1f, RZ ;  /* 0x0000001f09047819 */ /* 0x000fc600000006ff */
[----:B------:R-:W-:Y:S01]  /*2720*/  VIADD R5, R0, 0xf0 ;  /* 0x000000f000057836 */ /* 0x000fe20000000000 */
[----:B------:R-:W1:Y:S02]  /*2730*/  SYNCS.PHASECHK.TRANS64.TRYWAIT P0, [R0+URZ+0xe0], R4 ;  /* 0x0000e004000075a7 */ /* 0x000e6400080011ff */
[----:B-1----:R-:W-:Y:S05]  /*2740*/  @!P0 BRA `(.L_x_41) ;  /* 0x0000005000b08947 */ /* 0x002fea0003800000 */
.L_x_125:
[----:B------:R-:W-:Y:S01]  /*2750*/  ULEA UR5, UR6, UR37, 0x3 ;  /* 0x0000002506057291 */ /* 0x000fe2000f8e18ff */
[----:B-1----:R-:W-:Y:S01]  /*2760*/  PRMT R0, RZ, 0x654, R5 ;  /* 0x00000654ff007816 */ /* 0x002fe20000000005 */
[----:B------:R-:W-:Y:S01]  /*2770*/  @!P2 IMAD.MOV.U32 R4, RZ, RZ, 0x10 ;  /* 0x00000010ff04a424 */ /* 0x000fe200078e00ff */
[----:B------:R-:W-:Y:S01]  /*2780*/  SHF.L.U32 R5, R12, 0x1f, RZ ;  /* 0x0000001f0c057819 */ /* 0x000fe200000006ff */
[----:B------:R-:W-:Y:S01]  /*2790*/  UIADD3 UR4, UPT, UPT, UR5, 0x80, URZ ;  /* 0x0000008005047890 */ /* 0x000fe2000fffe0ff */
[----:B------:R1:W-:Y:S05]  /*27a0*/  SYNCS.ARRIVE.TRANS64.RED.A1T0 RZ, [R0+URZ], RZ ;  /* 0x000000ff00ff79a7 */ /* 0x0003ea00081004ff */
[----:B------:R-:W-:Y:S01]  /*27b0*/  IMAD.U32 R6, RZ, RZ, UR4 ;  /* 0x00000004ff067e24 */ /* 0x000fe2000f8e00ff */
[----:B------:R-:W2:Y:S04]  /*27c0*/  SYNCS.PHASECHK.TRANS64.TRYWAIT P0, [UR5+0x90], R5 ;  /* 0x00009005ff0075a7 */ /* 0x000ea80008001105 */
[----:B------:R-:W-:Y:S01]  /*27d0*/  PRMT R6, R2, 0x654, R6 ;  /* 0x0000065402067816 */ /* 0x000fe20000000006 */
[----:B-12---:R-:W-:Y:S06]  /*27e0*/  @!P0 BRA `(.L_x_42) ;  /* 0x00000050009c8947 */ /* 0x006fec0003800000 */
.L_x_127:
[----:B------:R-:W-:Y:S01]  /*27f0*/  ULEA UR4, UR6, UR37, 0x4 ;  /* 0x0000002506047291 */ /* 0x000fe2000f8e20ff */
[----:B------:R-:W-:Y:S01]  /*2800*/  SEL R3, R6, R3, !P2 ;  /* 0x0000000306037207 */ /* 0x000fe20005000000 */
[----:B------:R-:W-:Y:S01]  /*2810*/  UIADD3 UR5, UPT, UPT, UR5, 0x80, URZ ;  /* 0x0000008005057890 */ /* 0x000fe2000fffe0ff */
[----:B-1----:R-:W-:Y:S01]  /*2820*/  LEA R0, R11, UR37, 0x3 ;  /* 0x000000250b007c11 */ /* 0x002fe2000f8e18ff */
[----:B------:R-:W-:Y:S01]  /*2830*/  UIADD3 UR4, UPT, UPT, UR4, 0x110, URZ ;  /* 0x0000011004047890 */ /* 0x000fe2000fffe0ff */
[----:B------:R1:W-:Y:S01]  /*2840*/  @!P2 SYNCS.ARRIVE.TRANS64.RED RZ, [R3+URZ], R4 ;  /* 0x0000000403ffa9a7 */ /* 0x0003e200080004ff */
[----:B------:R-:W-:Y:S01]  /*2850*/  UIADD3 UR6, UPT, UPT, UR6, 0x1, URZ ;  /* 0x0000000106067890 */ /* 0x000fe2000fffe0ff */
[----:B------:R-:W-:-:S03]  /*2860*/  VIADD R8, R8, 0x1 ;  /* 0x0000000108087836 */ /* 0x000fc60000000000 */
[----:B------:R-:W-:Y:S02]  /*2870*/  UISETP.NE.AND UP0, UPT, UR6, 0x2, UPT ;  /* 0x000000020600788c */ /* 0x000fe4000bf05270 */
[----:B------:R-:W-:Y:S01]  /*2880*/  ISETP.NE.AND P0, PT, R8, 0x2, PT ;  /* 0x000000020800780c */ /* 0x000fe20003f05270 */
[----:B------:R-:W-:Y:S06]  /*2890*/  UGETNEXTWORKID.BROADCAST [UR4], [UR5] ;  /* 0x00000000040073ca */ /* 0x000fec0008000100 */
[----:B------:R-:W-:Y:S02]  /*28a0*/  USEL UR4, URZ, 0x1, UP0 ;  /* 0x00000001ff047887 */ /* 0x000fe40008000000 */
[----:B------:R-:W-:-:S04]  /*28b0*/  USEL UR6, UR6, URZ, UP0 ;  /* 0x000000ff06067287 */ /* 0x000fc80008000000 */
[----:B------:R-:W-:Y:S02]  /*28c0*/  LOP3.LUT R12, R12, UR4, RZ, 0x3c, !PT ;  /* 0x000000040c0c7c12 */ /* 0x000fe4000f8e3cff */
[----:B-1----:R-:W-:-:S04]  /*28d0*/  SHF.L.U32 R4, R10, 0x1f, RZ ;  /* 0x0000001f0a047819 */ /* 0x002fc800000006ff */
[----:B------:R-:W1:Y:S02]  /*28e0*/  SYNCS.PHASECHK.TRANS64.TRYWAIT P1, [R0+URZ+0x80], R4 ;  /* 0x00008004000075a7 */ /* 0x000e6400080211ff */
[----:B-1----:R-:W-:Y:S05]  /*28f0*/  @!P1 BRA `(.L_x_43) ;  /* 0x0000005000709947 */ /* 0x002fea0003800000 */
.L_x_128:
[C---:B-1----:R-:W-:Y:S01]  /*2900*/  LEA R4, R11.reuse, UR37, 0x4 ;  /* 0x000000250b047c11 */ /* 0x042fe2000f8e20ff */
[----:B------:R-:W-:Y:S01]  /*2910*/  VIADD R0, R0, 0x90 ;  /* 0x0000009000007836 */ /* 0x000fe20000000000 */
[----:B------:R-:W-:Y:S01]  /*2920*/  SEL R8, R8, RZ, P0 ;  /* 0x000000ff08087207 */ /* 0x000fe20000000000 */
[----:B------:R-:W-:-:S03]  /*2930*/  VIADD R11, R11, 0x1 ;  /* 0x000000010b0b7836 */ /* 0x000fc60000000000 */
[----:B------:R-:W1:Y:S01]  /*2940*/  LDS.128 R4, [R4+0x110] ;  /* 0x0001100004047984 */ /* 0x000e620000000c00 */
[----:B------:R-:W-:Y:S02]  /*2950*/  PRMT R0, RZ, 0x654, R0 ;  /* 0x00000654ff007816 */ /* 0x000fe40000000000 */
[C---:B------:R-:W-:Y:S01]  /*2960*/  ISETP.NE.AND P1, PT, R11.reuse, 0x2, PT ;  /* 0x000000020b00780c */ /* 0x040fe20003f25270 */
[----:B------:R-:W-:Y:S01]  /*2970*/  @!PT LDS RZ, [RZ] ;  /* 0x00000000fffff984 */ /* 0x000fe20000000800 */
[----:B------:R-:W-:Y:S01]  /*2980*/  @!PT LDS RZ, [RZ] ;  /* 0x00000000fffff984 */ /* 0x000fe20000000800 */
[----:B------:R-:W-:Y:S01]  /*2990*/  @!PT LDS RZ, [RZ] ;  /* 0x00000000fffff984 */ /* 0x000fe20000000800 */
[----:B------:R-:W-:Y:S01]  /*29a0*/  @!PT LDS RZ, [RZ] ;  /* 0x00000000fffff984 */ /* 0x000fe20000000800 */
[----:B------:R2:W-:Y:S06]  /*29b0*/  MEMBAR.ALL.CTA ;  /* 0x0000000000007992 */ /* 0x0005ec0000008000 */
[----:B--2---:R-:W2:Y:S01]  /*29c0*/  FENCE.VIEW.ASYNC.S ;  /* 0x00000000000073c6 */ /* 0x004ea20000000000 */
[----:B------:R-:W-:Y:S01]  /*29d0*/  SEL R11, R11, RZ, P1 ;  /* 0x000000ff0b0b7207 */ /* 0x000fe20000800000 */
[----:B--2---:R2:W-:Y:S01]  /*29e0*/  SYNCS.ARRIVE.TRANS64.RED.A1T0 RZ, [R0+URZ], RZ ;  /* 0x000000ff00ff79a7 */ /* 0x0045e200081004ff */
[----:B-1----:R-:W-:-:S02]  /*29f0*/  LOP3.LUT P3, RZ, R6, 0x1, RZ, 0xc0, !PT ;  /* 0x0000000106ff7812 */ /* 0x002fc4000786c0ff */
[----:B------:R-:W-:-:S04]  /*2a00*/  SEL R4, RZ, 0x1, P1 ;  /* 0x00000001ff047807 */ /* 0x000fc80000800000 */
[----:B------:R-:W-:Y:S02]  /*2a10*/  LOP3.LUT R10, R10, R4, RZ, 0x3c, !PT ;  /* 0x000000040a0a7212 */ /* 0x000fe400078e3cff */
[----:B--2---:R-:W-:-:S04]  /*2a20*/  SEL R0, RZ, 0x1, P0 ;  /* 0x00000001ff007807 */ /* 0x004fc80000000000 */
[----:B------:R-:W-:Y:S01]  /*2a30*/  LOP3.LUT R9, R9, R0, RZ, 0x3c, !PT ;  /* 0x0000000009097212 */ /* 0x000fe200078e3cff */
[----:B------:R-:W-:Y:S06]  /*2a40*/  @P3 BRA `(.L_x_44) ;  /* 0xfffffffc002c3947 */ /* 0x000fec000383ffff */
[----:B------:R-:W-:Y:S01]  /*2a50*/  ULEA UR5, UR6, UR37, 0x3 ;  /* 0x0000002506057291 */ /* 0x000fe2000f8e18ff */
[----:B------:R-:W-:-:S08]  /*2a60*/  SHF.L.U32 R2, R12, 0x1f, RZ ;  /* 0x0000001f0c027819 */ /* 0x000fd000000006ff */
[----:B------:R-:W1:Y:S02]  /*2a70*/  SYNCS.PHASECHK.TRANS64 P0, [UR5+0x90], R2 ;  /* 0x00009002ff0075a7 */ /* 0x000e640008001005 */
[----:B-1----:R-:W-:Y:S05]  /*2a80*/  @P0 BRA `(.L_x_45) ;  /* 0x0000000000080947 */ /* 0x002fea0003800000 */
[----:B------:R-:W1:Y:S02]  /*2a90*/  SYNCS.PHASECHK.TRANS64.TRYWAIT P0, [UR5+0x90], R2 ;  /* 0x00009002ff0075a7 */ /* 0x000e640008001105 */
[----:B-1----:R-:W-:Y:S05]  /*2aa0*/  @!P0 BRA `(.L_x_46) ;  /* 0x0000005000188947 */ /* 0x002fea0003800000 */
.L_x_45:
[----:B------:R-:W-:-:S04]  /*2ab0*/  UIADD3 UR4, UPT, UPT, UR6, 0x1, URZ ;  /* 0x0000000106047890 */ /* 0x000fc8000fffe0ff */
[----:B------:R-:W-:-:S04]  /*2ac0*/  UISETP.NE.AND UP0, UPT, UR4, 0x2, UPT ;  /* 0x000000020400788c */ /* 0x000fc8000bf05270 */
[----:B------:R-:W-:Y:S02]  /*2ad0*/  USEL UR7, URZ, 0x1, UP0 ;  /* 0x00000001ff077887 */ /* 0x000fe40008000000 */
[----:B------:R-:W-:-:S04]  /*2ae0*/  USEL UR4, UR4, URZ, UP0 ;  /* 0x000000ff04047287 */ /* 0x000fc80008000000 */
[----:B------:R-:W-:Y:S01]  /*2af0*/  ULEA UR4, UR4, UR37, 0x3 ;  /* 0x0000002504047291 */ /* 0x000fe2000f8e18ff */
[----:B-1----:R-:W-:-:S04]  /*2b00*/  LOP3.LUT R2, R12, UR7, RZ, 0x3c, !PT ;  /* 0x000000070c027c12 */ /* 0x002fc8000f8e3cff */
[----:B------:R-:W-:-:S04]  /*2b10*/  SHF.L.U32 R0, R2, 0x1f, RZ ;  /* 0x0000001f02007819 */ /* 0x000fc800000006ff */
[----:B------:R-:W1:Y:S02]  /*2b20*/  SYNCS.PHASECHK.TRANS64 P0, [UR4+0x90], R0 ;  /* 0x00009000ff0075a7 */ /* 0x000e640008001004 */
[----:B-1----:R-:W-:Y:S05]  /*2b30*/  @P0 EXIT ;  /* 0x000000000000094d */ /* 0x002fea0003800000 */
[----:B------:R-:W-:Y:S02]  /*2b40*/  SHF.L.U32 R2, R2, 0x1f, RZ ;  /* 0x0000001f02027819 */ /* 0x000fe400000006ff */
[----:B------:R-:W-:-:S07]  /*2b50*/  MOV R0, UR4 ;  /* 0x0000000400007c02 */ /* 0x000fce0008000f00 */
.L_x_47:
[----:B-1----:R1:W2:Y:S02]  /*2b60*/  SYNCS.PHASECHK.TRANS64.TRYWAIT P0, [R0+URZ+0x90], R2 ;  /* 0x00009002000075a7 */ /* 0x0022a400080011ff */
[----:B--2---:R-:W-:Y:S05]  /*2b70*/  @!P0 NANOSLEEP.SYNCS 0x989680 ;  /* 0x009896800000895d */ /* 0x004fea0003900000 */
[----:B------:R-:W2:Y:S02]  /*2b80*/  @!P0 SYNCS.PHASECHK.TRANS64 P0, [R0+URZ+0x90], R2 ;  /* 0x00009002000085a7 */ /* 0x000ea400080010ff */
[----:B--2---:R-:W-:Y:S05]  /*2b90*/  @P0 EXIT ;  /* 0x000000000000094d */ /* 0x004fea0003800000 */
[----:B------:R-:W-:Y:S05]  /*2ba0*/  BRA `(.L_x_47) ;  /* 0xfffffffc00ec7947 */ /* 0x000fea000383ffff */
.L_x_40:
[----:B------:R-:W-:-:S09]  /*2bb0*/  UISETP.NE.AND UP1, UPT, UR8, URZ, UPT ;  /* 0x000000ff0800728c */ /* 0x000fd2000bf25270 */
[----:B------:R-:W-:Y:S05]  /*2bc0*/  BRA.U UP1, `(.L_x_48) ;  /* 0x0000001101247547 */ /* 0x000fea000b800000 */
[----:B------:R-:W-:Y:S01]  /*2bd0*/  UMOV UR4, 0x40 ;  /* 0x0000004000047882 */ /* 0x000fe20000000000 */
[----:B------:R-:W-:Y:S01]  /*2be0*/  NOP ;  /* 0x0000000000007918 */ /* 0x000fe20000000000 */
[----:B------:R-:W-:Y:S01]  /*2bf0*/  ULEA UR4, UR37, UR4, 0x18 ;  /* 0x0000000425047291 */ /* 0x000fe2000f8ec0ff */
[----:B------:R-:W-:Y:S02]  /*2c00*/  UMOV UR5, 0x400 ;  /* 0x0000040000057882 */ /* 0x000fe40000000000 */
[----:B------:R-:W-:-:S06]  /*2c10*/  ULEA UR37, UR37, UR5, 0x18 ;  /* 0x0000000525257291 */ /* 0x000fcc000f8ec0ff */
[----:B------:R-:W1:Y:S02]  /*2c20*/  LDS.U8 R0, [UR4+0x1c] ;  /* 0x00001c04ff007984 */ /* 0x000e640008000000 */
[----:B-1----:R-:W-:-:S13]  /*2c30*/  ISETP.NE.AND P0, PT, R0, RZ, PT ;  /* 0x000000ff0000720c */ /* 0x002fda0003f05270 */
[----:B------:R-:W-:Y:S05]  /*2c40*/  @P0 BRA `(.L_x_49) ;  /* 0x0000000000580947 */ /* 0x000fea0003800000 */
[----:B------:R-:W-:-:S13]  /*2c50*/  ELECT P0, URZ, PT ;  /* 0x0000000000ff782f */ /* 0x000fda0003800000 */
[----:B------:R-:W-:Y:S05]  /*2c60*/  @!P0 BRA `(.L_x_50) ;  /* 0x0000000000608947 */ /* 0x000fea0003800000 */
[----:B------:R-:W-:Y:S01]  /*2c70*/  UMOV UR5, 0x10 ;  /* 0x0000001000057882 */ /* 0x000fe20000000000 */
[----:B------:R-:W-:Y:S01]  /*2c80*/  HFMA2 R0, -RZ, RZ, 0, 5.9604644775390625e-08 ;  /* 0x00000001ff007431 */ /* 0x000fe200000001ff */
[----:B------:R-:W-:-:S03]  /*2c90*/  MOV R2, 0xffff ;  /* 0x0000ffff00027802 */ /* 0x000fc60000000f00 */
[----:B------:R-:W-:Y:S04]  /*2ca0*/  DEPBAR.LE SB1, 0x36 ;  /* 0x00009d800000791a */ /* 0x000fe80000000000 */
[----:B------:R-:W1:Y:S02]  /*2cb0*/  UTCATOMSWS.FIND_AND_SET.ALIGN UP0, UR5, UR5 ;  /* 0x00000005000575e3 */ /* 0x000e640008000800 */
[----:B-1----:R-:W-:Y:S01]  /*2cc0*/  MOV R3, UR5 ;  /* 0x0000000500037c02 */ /* 0x002fe20008000f00 */
[----:B------:R-:W-:Y:S06]  /*2cd0*/  BRA.U UP0, `(.L_x_51) ;  /* 0x0000000100187547 */ /* 0x000fec000b800000 */
.L_x_52:
[----:B------:R-:W-:Y:S05]  /*2ce0*/  NANOSLEEP 0x64 ;  /* 0x000000640000795d */ /* 0x000fea0003800000 */
[----:B------:R-:W-:-:S05]  /*2cf0*/  UMOV UR5, 0x10 ;  /* 0x0000001000057882 */ /* 0x000fca0000000000 */
[----:B------:R-:W-:Y:S04]  /*2d00*/  DEPBAR.LE SB1, 0x36 ;  /* 0x00009d800000791a */ /* 0x000fe80000000000 */
[----:B------:R-:W1:Y:S02]  /*2d10*/  UTCATOMSWS.FIND_AND_SET.ALIGN UP0, UR5, UR5 ;  /* 0x00000005000575e3 */ /* 0x000e640008000800 */
[----:B-1----:R-:W-:Y:S01]  /*2d20*/  MOV R3, UR5 ;  /* 0x0000000500037c02 */ /* 0x002fe20008000f00 */
[----:B------:R-:W-:Y:S05]  /*2d30*/  BRA.U !UP0, `(.L_x_52) ;  /* 0xfffffffd08e87547 */ /* 0x000fea000b83ffff */
.L_x_51:
[-C--:B------:R-:W-:Y:S02]  /*2d40*/  SHF.L.U32 R2, R2, R3.reuse, RZ ;  /* 0x0000000302027219 */ /* 0x080fe400000006ff */
[----:B------:R-:W-:Y:S01]  /*2d50*/  SHF.L.U32 R0, R0, R3, RZ ;  /* 0x0000000300007219 */ /* 0x000fe200000006ff */
[----:B------:R-:W-:Y:S02]  /*2d60*/  IMAD.SHL.U32 R3, R3, 0x20, RZ ;  /* 0x0000002003037824 */ /* 0x000fe400078e00ff */
[----:B------:R1:W-:Y:S04]  /*2d70*/  ATOMS.OR RZ, [UR4+0x14], R2 ;  /* 0x00001402ffff798c */ /* 0x0003e8000b000004 */
[----:B------:R1:W-:Y:S04]  /*2d80*/  ATOMS.OR RZ, [UR4+0x18], R0 ;  /* 0x00001800ffff798c */ /* 0x0003e8000b000004 */
[----:B------:R1:W-:Y:S01]  /*2d90*/  STS [UR37+0x130], R3 ;  /* 0x00013003ff007988 */ /* 0x0003e20008000825 */
[----:B------:R-:W-:Y:S05]  /*2da0*/  BRA `(.L_x_50) ;  /* 0x0000000000107947 */ /* 0x000fea0003800000 */
.L_x_49:
[----:B------:R-:W-:Y:S02]  /*2db0*/  MOV R0, 0xffffffff ;  /* 0xffffffff00007802 */ /* 0x000fe40000000f00 */
[----:B------:R-:W-:-:S03]  /*2dc0*/  MOV R2, 0x2df0 ;  /* 0x00002df000027802 */ /* 0x000fc60000000f00 */
[----:B------:R1:W-:Y:S04]  /*2dd0*/  STS [UR37+0x130], R0 ;  /* 0x00013000ff007988 */ /* 0x0003e80008000825 */
[----:B-1-3-5:R-:W-:Y:S05]  /*2de0*/  CALL.REL.NOINC `($__internal_1_$__cuda_sm10x_tcgen05_guardrail_trap_phase_invalid_during_alloc) ;  /* 0x0000005000ec7944 */ /* 0x02afea0003c00000 */
.L_x_50:
[----:B------:R-:W-:Y:S05]  /*2df0*/  WARPSYNC.ALL ;  /* 0x0000000000007948 */ /* 0x000fea0003800000 */
[----:B------:R-:W2:Y:S01]  /*2e00*/  S2UR UR5, SR_CgaCtaId ;  /* 0x00000000000579c3 */ /* 0x000ea20000008800 */
[----:B------:R-:W-:Y:S01]  /*2e10*/  UMOV UR4, 0x400 ;  /* 0x0000040000047882 */ /* 0x000fe20000000000 */
[----:B------:R-:W-:-:S06]  /*2e20*/  NOP ;  /* 0x0000000000007918 */ /* 0x000fcc0000000000 */
[----:B------:R-:W-:Y:S06]  /*2e30*/  BAR.ARV 0x6, 0xa0 ;  /* 0x0182800000007b1d */ /* 0x000fec0000002000 */
[----:B------:R-:W4:Y:S01]  /*2e40*/  LDCU UR7, c[0x0][0x38c] ;  /* 0x00007180ff0777ac */ /* 0x000f220008000800 */
[----:B------:R-:W-:Y:S01]  /*2e50*/  IMAD.MOV.U32 R11, RZ, RZ, 0x1 ;  /* 0x00000001ff0b7424 */ /* 0x000fe200078e00ff */
[----:B------:R-:W-:Y:S01]  /*2e60*/  CS2R R8, SRZ ;  /* 0x0000000000087805 */ /* 0x000fe2000001ff00 */
[----:B------:R-:W-:Y:S01]  /*2e70*/  IMAD.MOV.U32 R10, RZ, RZ, RZ ;  /* 0x000000ffff0a7224 */ /* 0x000fe200078e00ff */
[----:B------:R-:W3:Y:S01]  /*2e80*/  LDCU UR6, c[0x0][0x38c] ;  /* 0x00007180ff0677ac */ /* 0x000ee20008000800 */
[----:B------:R-:W-:Y:S01]  /*2e90*/  UMOV UR15, URZ ;  /* 0x000000ff000f7c82 */ /* 0x000fe20008000000 */
[----:B------:R-:W-:Y:S01]  /*2ea0*/  UMOV UR14, URZ ;  /* 0x000000ff000e7c82 */ /* 0x000fe20008000000 */
[----:B--2---:R-:W-:Y:S01]  /*2eb0*/  ULEA UR5, UR5, UR4, 0x18 ;  /* 0x0000000405057291 */ /* 0x004fe2000f8ec0ff */
[----:B------:R-:W-:Y:S01]  /*2ec0*/  UMOV UR32, 0x0 ;  /* 0x0000000000207882 */ /* 0x000fe20000000000 */
[----:B------:R-:W-:-:S02]  /*2ed0*/  UMOV UR33, 0x8108010 ;  /* 0x0810801000217882 */ /* 0x000fc40000000000 */
[----:B------:R-:W-:Y:S02]  /*2ee0*/  UIADD3 UR9, UPT, UPT, UR5, 0x6400, URZ ;  /* 0x0000640005097890 */ /* 0x000fe4000fffe0ff */
[----:B------:R-:W-:Y:S02]  /*2ef0*/  UIADD3 UR10, UPT, UPT, UR5, 0x26400, URZ ;  /* 0x00026400050a7890 */ /* 0x000fe4000fffe0ff */
[----:B----4-:R-:W-:Y:S01]  /*2f00*/  UIADD3 UR7, UPT, UPT, UR7, 0x7f, URZ ;  /* 0x0000007f07077890 */ /* 0x010fe2000fffe0ff */
[----:B-1----:R-:W1:Y:S01]  /*2f10*/  LDS R0, [UR5+0x130] ;  /* 0x00013005ff007984 */ /* 0x002e620008000800 */
[----:B------:R-:W-:Y:S02]  /*2f20*/  USHF.R.U32.HI UR9, URZ, 0x4, UR9 ;  /* 0x00000004ff097899 */ /* 0x000fe40008011609 */
[----:B------:R-:W-:Y:S02]  /*2f30*/  USHF.R.S32.HI UR4, URZ, 0x1f, UR7 ;  /* 0x0000001fff047899 */ /* 0x000fe40008011407 */
[----:B------:R-:W-:-:S02]  /*2f40*/  USHF.R.U32.HI UR10, URZ, 0x4, UR10 ;  /* 0x00000004ff0a7899 */ /* 0x000fc4000801160a */
[----:B------:R-:W-:Y:S02]  /*2f50*/  ULEA.HI UR4, UR4, UR7, URZ, 0x7 ;  /* 0x0000000704047291 */ /* 0x000fe4000f8f38ff */
[----:B------:R-:W-:Y:S02]  /*2f60*/  ULOP3.LUT UR9, UR9, 0x3fff, URZ, 0xc0, !UPT ;  /* 0x00003fff09097892 */ /* 0x000fe4000f8ec0ff */
[----:B------:R-:W-:Y:S02]  /*2f70*/  USHF.R.S32.HI UR4, URZ, 0x7, UR4 ;  /* 0x00000007ff047899 */ /* 0x000fe40008011404 */
[----:B------:R-:W-:Y:S02]  /*2f80*/  ULOP3.LUT UR10, UR10, 0x3fff, URZ, 0xc0, !UPT ;  /* 0x00003fff0a0a7892 */ /* 0x000fe4000f8ec0ff */
[----:B------:R-:W-:Y:S01]  /*2f90*/  UISETP.LT.AND UP0, UPT, UR4, 0x1, UPT ;  /* 0x000000010400788c */ /* 0x000fe2000bf01270 */
[----:B------:R-:W-:Y:S01]  /*2fa0*/  UMOV UR30, 0x0 ;  /* 0x00000000001e7882 */ /* 0x000fe20000000000 */
[----:B------:R-:W-:-:S02]  /*2fb0*/  UMOV UR31, 0x8108010 ;  /* 0x08108010001f7882 */ /* 0x000fc40000000000 */
[----:B------:R-:W-:Y:S01]  /*2fc0*/  USEL UR8, UR4, 0x1, !UP0 ;  /* 0x0000000104087887 */ /* 0x000fe2000c000000 */
[----:B------:R-:W-:Y:S01]  /*2fd0*/  UMOV UR28, 0x0 ;  /* 0x00000000001c7882 */ /* 0x000fe20000000000 */
[----:B------:R-:W-:Y:S01]  /*2fe0*/  UMOV UR29, 0x8108010 ;  /* 0x08108010001d7882 */ /* 0x000fe20000000000 */
[----:B------:R-:W-:Y:S01]  /*2ff0*/  UMOV UR26, 0x0 ;  /* 0x00000000001a7882 */ /* 0x000fe20000000000 */
[----:B------:R-:W-:Y:S01]  /*3000*/  UMOV UR27, 0x8108010 ;  /* 0x08108010001b7882 */ /* 0x000fe20000000000 */
[----:B------:R-:W-:Y:S01]  /*3010*/  UMOV UR24, 0x0 ;  /* 0x0000000000187882 */ /* 0x000fe20000000000 */
[----:B------:R-:W-:Y:S01]  /*3020*/  UMOV UR25, 0x8108010 ;  /* 0x0810801000197882 */ /* 0x000fe20000000000 */
[----:B------:R-:W-:Y:S01]  /*3030*/  UMOV UR22, 0x0 ;  /* 0x0000000000167882 */ /* 0x000fe20000000000 */
[----:B------:R-:W-:Y:S01]  /*3040*/  UMOV UR23, 0x8108010 ;  /* 0x0810801000177882 */ /* 0x000fe20000000000 */
[----:B------:R-:W-:Y:S02]  /*3050*/  ULOP3.LUT UR9, UR9, 0x4000000, URZ, 0xfc, !UPT ;  /* 0x0400000009097892 */ /* 0x000fe4000f8efcff */
[----:B------:R-:W-:-:S02]  /*3060*/  ULOP3.LUT UR10, UR10, 0x10000, URZ, 0xfc, !UPT ;  /* 0x000100000a0a7892 */ /* 0x000fc4000f8efcff */
[----:B------:R-:W-:Y:S02]  /*3070*/  UIADD3 UR8, UPT, UPT, -UR8, URZ, URZ ;  /* 0x000000ff08087290 */ /* 0x000fe4000fffe1ff */
[----:B---3--:R-:W-:Y:S01]  /*3080*/  UISETP.GE.AND UP3, UPT, UR6, 0x1, UPT ;  /* 0x000000010600788c */ /* 0x008fe2000bf66270 */
[----:B------:R-:W-:Y:S01]  /*3090*/  UMOV UR20, 0x0 ;  /* 0x0000000000147882 */ /* 0x000fe20000000000 */
[----:B------:R-:W-:Y:S01]  /*30a0*/  UMOV UR21, 0x8108010 ;  /* 0x0810801000157882 */ /* 0x000fe20000000000 */
[----:B------:R-:W-:Y:S01]  /*30b0*/  UMOV UR18, 0x0 ;  /* 0x0000000000127882 */ /* 0x000fe20000000000 */
[----:B-1----:R-:W-:Y:S01]  /*30c0*/  R2UR UR16, R0 ;  /* 0x00000000001072ca */ /* 0x002fe200000e0000 */
[----:B------:R-:W-:-:S14]  /*30d0*/  UMOV UR19, 0x8108010 ;  /* 0x0810801000137882 */ /* 0x000fdc0000000000 */
.L_x_59:
[----:B------:R-:W-:Y:S02]  /*30e0*/  LEA R0, R10, UR5, 0x3 ;  /* 0x000000050a007c11 */ /* 0x000fe4000f8e18ff */
[----:B------:R-:W-:Y:S02]  /*30f0*/  SHF.L.U32 R2, R9, 0x1f, RZ ;  /* 0x0000001f09027819 */ /* 0x000fe400000006ff */
[----:B------:R-:W-:Y:S01]  /*3100*/  PLOP3.LUT P0, PT, PT, PT, UP3, 0x80, 0x8 ;  /* 0x000000000008781c */ /* 0x000fe20003f0f038 */
[----:B------:R-:W-:Y:S01]  /*3110*/  VIADD R3, R0, 0x90 ;  /* 0x0000009000037836 */ /* 0x000fe20000000000 */
[----:B-1----:R-:W1:Y:S02]  /*3120*/  SYNCS.PHASECHK.TRANS64.TRYWAIT P1, [R0+URZ+0x80], R2 ;  /* 0x00008002000075a7 */ /* 0x002e6400080211ff */
[----:B-1-3--:R-:W-:Y:S09]  /*3130*/  @!P1 BRA `(.L_x_53) ;  /* 0x00000048008c9947 */ /* 0x00aff20003800000 */
.L_x_130:
[----:B------:R-:W-:Y:S01]  /*3140*/  LEA R4, R10, UR5, 0x4 ;  /* 0x000000050a047c11 */ /* 0x000fe2000f8e20ff */
[----:B------:R-:W-:Y:S01]  /*3150*/  @UP3 ULEA UR7, UR14, UR5, 0x3 ;  /* 0x000000050e073291 */ /* 0x000fe2000f8e18ff */
[----:B------:R-:W-:Y:S01]  /*3160*/  PLOP3.LUT P2, PT, PT, PT, PT, 0x80, 0x8 ;  /* 0x000000000008781c */ /* 0x000fe20003f4f070 */
[----:B------:R-:W-:Y:S01]  /*3170*/  ULEA UR6, UR15, UR5, 0x3 ;  /* 0x000000050f067291 */ /* 0x000fe2000f8e18ff */
[----:B------:R-:W-:Y:S02]  /*3180*/  PRMT R3, RZ, 0x654, R3 ;  /* 0x00000654ff037816 */ /* 0x000fe40000000003 */
[----:B------:R-:W2:Y:S01]  /*3190*/  LDS.128 R4, [R4+0x110] ;  /* 0x0001100004047984 */ /* 0x000ea20000000c00 */
[----:B-1----:R-:W-:Y:S02]  /*31a0*/  @P0 SHF.L.U32 R2, R8, 0x1f, RZ ;  /* 0x0000001f08020819 */ /* 0x002fe400000006ff */
[----:B------:R-:W-:Y:S01]  /*31b0*/  SHF.L.U32 R0, R11, 0x1f, RZ ;  /* 0x0000001f0b007819 */ /* 0x000fe200000006ff */
[----:B------:R-:W-:Y:S01]  /*31c0*/  @!PT LDS RZ, [RZ] ;  /* 0x00000000fffff984 */ /* 0x000fe20000000800 */
[----:B------:R-:W-:Y:S01]  /*31d0*/  @!PT LDS RZ, [RZ] ;  /* 0x00000000fffff984 */ /* 0x000fe20000000800 */
[----:B------:R-:W-:Y:S01]  /*31e0*/  @!PT LDS RZ, [RZ] ;  /* 0x00000000fffff984 */ /* 0x000fe20000000800 */
[----:B------:R-:W-:Y:S01]  /*31f0*/  @!PT LDS RZ, [RZ] ;  /* 0x00000000fffff984 */ /* 0x000fe20000000800 */
[----:B------:R1:W-:Y:S06]  /*3200*/  MEMBAR.ALL.CTA ;  /* 0x0000000000007992 */ /* 0x0003ec0000008000 */
[----:B-1----:R-:W1:Y:S02]  /*3210*/  FENCE.VIEW.ASYNC.S ;  /* 0x00000000000073c6 */ /* 0x002e640000000000 */
[----:B-1----:R1:W-:Y:S01]  /*3220*/  SYNCS.ARRIVE.TRANS64.RED.A1T0 RZ, [R3+URZ], RZ ;  /* 0x000000ff03ff79a7 */ /* 0x0023e200081004ff */
[----:B------:R1:W3:Y:S01]  /*3230*/  @P0 SYNCS.PHASECHK.TRANS64.TRYWAIT P2, [UR7], R2 ;  /* 0x00000002ff0005a7 */ /* 0x0002e20008041107 */
[----:B------:R-:W-:Y:S01]  /*3240*/  ULEA UR7, UR15, UR16, 0x6 ;  /* 0x000000100f077291 */ /* 0x000fe2000f8e30ff */
[----:B--2---:R-:W-:Y:S01]  /*3250*/  LOP3.LUT P1, RZ, R6, 0x1, RZ, 0xc0, !PT ;  /* 0x0000000106ff7812 */ /* 0x004fe2000782c0ff */
[----:B------:R-:W2:Y:S02]  /*3260*/  SYNCS.PHASECHK.TRANS64.TRYWAIT P0, [UR6+0xc0], R0 ;  /* 0x0000c000ff0075a7 */ /* 0x000ea40008001106 */
[----:B-123--:R-:W-:Y:S10]  /*3270*/  @!P0 BRA `(.L_x_54) ;  /* 0x0000004800508947 */ /* 0x00eff40003800000 */
.L_x_132:
[----:B------:R-:W-:Y:S01]  /*3280*/  IADD3 R10, PT, PT, R10, 0x1, RZ ;  /* 0x000000010a0a7810 */ /* 0x000fe20007ffe0ff */
[----:B------:R-:W-:Y:S06]  /*3290*/  BRA.U !UP3, `(.L_x_55) ;  /* 0x000000050b107547 */ /* 0x000fec000b800000 */
[----:B------:R-:W-:Y:S01]  /*32a0*/  UPLOP3.LUT UP4, UPT, UPT, UPT, UPT, 0x40, 0x4 ;  /* 0x000000000004789c */ /* 0x000fe20003f8e870 */
[----:B------:R-:W-:Y:S01]  /*32b0*/  UMOV UR13, UR8 ;  /* 0x00000008000d7c82 */ /* 0x000fe20008000000 */
[----:B------:R-:W-:Y:S01]  /*32c0*/  UMOV UR12, UR4 ;  /* 0x00000004000c7c82 */ /* 0x000fe20008000000 */
[----:B------:R-:W-:-:S08]  /*32d0*/  UMOV UR17, UR14 ;  /* 0x0000000e00117c82 */ /* 0x000fd00008000000 */
.L_x_58:
[----:B------:R-:W-:Y:S02]  /*32e0*/  UIADD3 UR13, UPT, UPT, UR13, 0x1, URZ ;  /* 0x000000010d0d7890 */ /* 0x000fe4000fffe0ff */
[----:B--2---:R-:W-:Y:S02]  /*32f0*/  ULEA UR11, UR17, UR5, 0x3 ;  /* 0x00000005110b7291 */ /* 0x004fe4000f8e18ff */
[----:B------:R-:W-:Y:S01]  /*3300*/  UISETP.NE.AND UP0, UPT, UR13, URZ, UPT ;  /* 0x000000ff0d00728c */ /* 0x000fe2000bf05270 */
[----:B---3--:R-:W-:Y:S10]  /*3310*/  @P2 BRA `(.L_x_56) ;  /* 0x00000000000c2947 */ /* 0x008ff40003800000 */
[----:B-1----:R-:W-:Y:S04]  /*3320*/  SHF.L.U32 R2, R8, 0x1f, RZ ;  /* 0x0000001f08027819 */ /* 0x002fe800000006ff */
[----:B------:R-:W1:Y:S02]  /*3330*/  SYNCS.PHASECHK.TRANS64.TRYWAIT P0, [UR11], R2 ;  /* 0x00000002ff0075a7 */ /* 0x000e64000800110b */
[----:B-1----:R-:W-:Y:S05]  /*3340*/  @!P0 BRA `(.L_x_57) ;  /* 0x0000004800348947 */ /* 0x002fea0003800000 */
.L_x_56:
[----:B------:R-:W-:Y:S01]  /*3350*/  UISETP.NE.AND UP1, UPT, UR12, 0x1, UPT ;  /* 0x000000010c00788c */ /* 0x000fe2000bf25270 */
[----:B------:R-:W-:Y:S01]  /*3360*/  PLOP3.LUT P2, PT, PT, PT, PT, 0x80, 0x8 ;  /* 0x000000000008781c */ /* 0x000fe20003f4f070 */
[----:B------:R-:W-:Y:S02]  /*3370*/  UIADD3 UR14, UPT, UPT, UR17, 0x1, URZ ;  /* 0x00000001110e7890 */ /* 0x000fe4000fffe0ff */
[----:B------:R-:W-:Y:S02]  /*3380*/  ULEA UR64, UR17, UR10, 0xa ;  /* 0x0000000a11407291 */ /* 0x000fe4000f8e50ff */
[----:B------:R-:W-:Y:S01]  /*3390*/  UISETP.NE.AND UP2, UPT, UR14, 0x4, UPT ;  /* 0x000000040e00788c */ /* 0x000fe2000bf45270 */
[----:B------:R-:W-:Y:S01]  /*33a0*/  PLOP3.LUT P0, PT, PT, PT, UP1, 0x80, 0x8 ;  /* 0x000000000008781c */ /* 0x000fe20003f0f018 */
[----:B------:R-:W-:Y:S02]  /*33b0*/  ULEA UR62, UR17, UR9, 0xb ;  /* 0x00000009113e7291 */ /* 0x000fe4000f8e58ff */
[----:B------:R-:W-:Y:S02]  /*33c0*/  USEL UR35, URZ, 0x1, UP2 ;  /* 0x00000001ff237887 */ /* 0x000fe40009000000 */
[----:B------:R-:W-:Y:S02]  /*33d0*/  USEL UR14, UR14, URZ, UP2 ;  /* 0x000000ff0e0e7287 */ /* 0x000fe40009000000 */
[----:B------:R-:W-:Y:S02]  /*33e0*/  UIADD3 UR60, UPT, UPT, UR64, 0x2, URZ ;  /* 0x00000002403c7890 */ /* 0x000fe4000fffe0ff */
[----:B------:R-:W-:Y:S01]  /*33f0*/  @UP1 ULEA UR34, UR14, UR5, 0x3 ;  /* 0x000000050e221291 */ /* 0x000fe2000f8e18ff */
[----:B------:R-:W-:Y:S01]  /*3400*/  LOP3.LUT R8, R8, UR35, RZ, 0x3c, !PT ;  /* 0x0000002308087c12 */ /* 0x000fe2000f8e3cff */
[----:B------:R-:W-:Y:S02]  /*3410*/  UIADD3 UR58, UPT, UPT, UR62, 0x80, URZ ;  /* 0x000000803e3a7890 */ /* 0x000fe4000fffe0ff */
[----:B------:R-:W-:Y:S01]  /*3420*/  UIADD3 UR56, UPT, UPT, UR64, 0x4, URZ ;  /* 0x0000000440387890 */ /* 0x000fe2000fffe0ff */
[----:B-1----:R-:W-:Y:S01]  /*3430*/  @P0 SHF.L.U32 R0, R8, 0x1f, RZ ;  /* 0x0000001f08000819 */ /* 0x002fe200000006ff */
[----:B------:R-:W-:Y:S02]  /*3440*/  UIADD3 UR54, UPT, UPT, UR62, 0x100, URZ ;  /* 0x000001003e367890 */ /* 0x000fe4000fffe0ff */
[----:B------:R-:W-:Y:S01]  /*3450*/  UIADD3 UR52, UPT, UPT, UR64, 0x6, URZ ;  /* 0x0000000640347890 */ /* 0x000fe2000fffe0ff */
[----:B------:R2:W3:Y:S01]  /*3460*/  @P0 SYNCS.PHASECHK.TRANS64.TRYWAIT P2, [UR34], R0 ;  /* 0x00000000ff0005a7 */ /* 0x0004e20008041122 */
[----:B------:R-:W-:Y:S02]  /*3470*/  UIADD3 UR50, UPT, UPT, UR62, 0x180, URZ ;  /* 0x000001803e327890 */ /* 0x000fe4000fffe0ff */
        /* <DEDUP_REMOVED lines=9> */
[----:B------:R-:W-:Y:S01]  /*3510*/  UIADD3 UR12, UPT, UPT, UR12, -0x1, URZ ;  /* 0xffffffff0c0c7890 */ /* 0x000fe2000fffe0ff */
[----:B------:R-:W-:Y:S01]  /*3520*/  UMOV UR65, 0x40004040 ;  /* 0x4000404000417882 */ /* 0x000fe20000000000 */
[----:B------:R-:W-:Y:S01]  /*3530*/  UMOV UR63, 0x40004040 ;  /* 0x40004040003f7882 */ /* 0x000fe20000000000 */
[----:B------:R-:W-:Y:S01]  /*3540*/  UMOV UR61, 0x40004040 ;  /* 0x40004040003d7882 */ /* 0x000fe20000000000 */
[----:B------:R2:W-:Y:S01]  /*3550*/  UTCHMMA gdesc[UR62], gdesc[UR64], tmem[UR7], tmem[UR32], idesc[UR33], UP4 ;  /* 0x00ff20403e0075ea */ /* 0x0005e2000a000007 */
[----:B------:R-:W-:Y:S01]  /*3560*/  UPLOP3.LUT UP4, UPT, UPT, UPT, UPT, 0x80, 0x8 ;  /* 0x000000000008789c */ /* 0x000fe20003f8f070 */
[----:B------:R-:W-:Y:S01]  /*3570*/  UMOV UR59, 0x40004040 ;  /* 0x40004040003b7882 */ /* 0x000fe20000000000 */
[----:B------:R-:W-:Y:S01]  /*3580*/  UMOV UR57, 0x40004040 ;  /* 0x4000404000397882 */ /* 0x000fe20000000000 */
[----:B------:R2:W-:Y:S01]  /*3590*/  UTCHMMA gdesc[UR58], gdesc[UR60], tmem[UR7], tmem[UR30], idesc[UR31], UPT ;  /* 0x00ff1e3c3a0075ea */ /* 0x0005e2000b800007 */
        /* <DEDUP_REMOVED lines=14> */
[----:B------:R-:W-:Y:S01]  /*3680*/  UMOV UR35, 0x40004040 ;  /* 0x4000404000237882 */ /* 0x000fe20000000000 */
[----:B------:R2:W-:Y:S01]  /*3690*/  UTCHMMA gdesc[UR38], gdesc[UR40], tmem[UR7], tmem[UR20], idesc[UR21], UPT ;  /* 0x00ff1428260075ea */ /* 0x0005e2000b800007 */
[----:B------:R2:W-:Y:S01]  /*36a0*/  UTCHMMA gdesc[UR34], gdesc[UR36], tmem[UR7], tmem[UR18], idesc[UR19], UPT ;  /* 0x00ff1224220075ea */ /* 0x0005e2000b800007 */
[----:B------:R2:W-:Y:S01]  /*36b0*/  UTCBAR [UR11], URZ ;  /* 0x000000ff0b0073e9 */ /* 0x0005e200080000ff */
[----:B------:R-:W-:Y:S01]  /*36c0*/  UMOV UR17, UR14 ;  /* 0x0000000e00117c82 */ /* 0x000fe20008000000 */
[----:B------:R-:W-:Y:S05]  /*36d0*/  BRA.U UP0, `(.L_x_58) ;  /* 0xfffffffd00007547 */ /* 0x000fea000b83ffff */
.L_x_55:
[----:B------:R-:W-:Y:S01]  /*36e0*/  UIADD3 UR15, UPT, UPT, UR15, 0x1, URZ ;  /* 0x000000010f0f7890 */ /* 0x000fe2000fffe0ff */
[C---:B------:R-:W-:Y:S01]  /*36f0*/  ISETP.NE.AND P0, PT, R10.reuse, 0x2, PT ;  /* 0x000000020a00780c */ /* 0x040fe20003f05270 */
[----:B--2---:R-:W-:Y:S02]  /*3700*/  UIADD3 UR7, UPT, UPT, UR6, 0xa0, URZ ;  /* 0x000000a006077890 */ /* 0x004fe4000fffe0ff */
[----:B------:R-:W-:Y:S01]  /*3710*/  UISETP.NE.AND UP0, UPT, UR15, 0x4, UPT ;  /* 0x000000040f00788c */ /* 0x000fe2000bf05270 */
[----:B-1----:R-:W-:Y:S02]  /*3720*/  SEL R0, RZ, 0x1, P0 ;  /* 0x00000001ff007807 */ /* 0x002fe40000000000 */
[----:B------:R-:W-:Y:S01]  /*3730*/  SEL R10, R10, RZ, P0 ;  /* 0x000000ff0a0a7207 */ /* 0x000fe20000000000 */
[----:B------:R-:W-:Y:S01]  /*3740*/  USEL UR6, URZ, 0x1, UP0 ;  /* 0x00000001ff067887 */ /* 0x000fe20008000000 */
[----:B------:R-:W-:Y:S01]  /*3750*/  LOP3.LUT R9, R9, R0, RZ, 0x3c, !PT ;  /* 0x0000000009097212 */ /* 0x000fe200078e3cff */
[----:B------:R-:W-:Y:S01]  /*3760*/  USEL UR15, UR15, URZ, UP0 ;  /* 0x000000ff0f0f7287 */ /* 0x000fe20008000000 */
[----:B------:R1:W-:Y:S03]  /*3770*/  UTCBAR [UR7], URZ ;  /* 0x000000ff070073e9 */ /* 0x0003e600080000ff */
[----:B------:R-:W-:Y:S01]  /*3780*/  LOP3.LUT R11, R11, UR6, RZ, 0x3c, !PT ;  /* 0x000000060b0b7c12 */ /* 0x000fe2000f8e3cff */
[----:B------:R-:W-:Y:S07]  /*3790*/  @P1 BRA `(.L_x_59) ;  /* 0xfffffff800501947 */ /* 0x000fee000383ffff */
[----:B------:R-:W2:Y:S01]  /*37a0*/  S2UR UR4, SR_CgaCtaId ;  /* 0x00000000000479c3 */ /* 0x000ea20000008800 */
[----:B------:R-:W-:Y:S01]  /*37b0*/  ELECT P0, URZ, PT ;  /* 0x0000000000ff782f */ /* 0x000fe20003800000 */
[----:B------:R-:W-:Y:S01]  /*37c0*/  IMAD.MOV.U32 R0, RZ, RZ, 0x1 ;  /* 0x00000001ff007424 */ /* 0x000fe200078e00ff */
[----:B------:R-:W-:Y:S01]  /*37d0*/  UIADD3 UR5, UPT, UPT, UR5, 0xc0, URZ ;  /* 0x000000c005057890 */ /* 0x000fe2000fffe0ff */
[----:B------:R-:W-:Y:S01]  /*37e0*/  SHF.L.U32 R2, R11, 0x1f, RZ ;  /* 0x0000001f0b027819 */ /* 0x000fe200000006ff */
[----:B------:R-:W-:-:S03]  /*37f0*/  UMOV UR6, 0x40 ;  /* 0x0000004000067882 */ /* 0x000fc60000000000 */
[----:B------:R-:W-:Y:S01]  /*3800*/  UVIRTCOUNT.DEALLOC.SMPOOL 0x80 ;  /* 0x000000800000784c */ /* 0x000fe20000000000 */
[----:B--2---:R-:W-:Y:S02]  /*3810*/  ULEA UR4, UR4, UR6, 0x18 ;  /* 0x0000000604047291 */ /* 0x004fe4000f8ec0ff */
[----:B------:R-:W-:-:S07]  /*3820*/  ULEA UR6, UR15, UR5, 0x3 ;  /* 0x000000050f067291 */ /* 0x000fce000f8e18ff */
[----:B------:R2:W-:Y:S02]  /*3830*/  @P0 STS.U8 [UR4+0x1c], R0 ;  /* 0x00001c00ff000988 */ /* 0x0005e40008000004 */
[----:B------:R-:W4:Y:S02]  /*3840*/  SYNCS.PHASECHK.TRANS64.TRYWAIT P0, [UR6], R2 ;  /* 0x00000002ff0075a7 */ /* 0x000f240008001106 */
[----:B--2-4-:R-:W-:Y:S05]  /*3850*/  @!P0 BRA `(.L_x_60) ;  /* 0x0000004400088947 */ /* 0x014fea0003800000 */
.L_x_135:
[----:B-1----:R-:W-:-:S04]  /*3860*/  UIADD3 UR7, UPT, UPT, UR15, 0x1, URZ ;  /* 0x000000010f077890 */ /* 0x002fc8000fffe0ff */
[----:B------:R-:W-:-:S04]  /*3870*/  UISETP.NE.AND UP0, UPT, UR7, 0x4, UPT ;  /* 0x000000040700788c */ /* 0x000fc8000bf05270 */
[----:B------:R-:W-:Y:S02]  /*3880*/  USEL UR8, URZ, 0x1, UP0 ;  /* 0x00000001ff087887 */ /* 0x000fe40008000000 */
[----:B------:R-:W-:-:S04]  /*3890*/  USEL UR7, UR7, URZ, UP0 ;  /* 0x000000ff07077287 */ /* 0x000fc80008000000 */
[----:B------:R-:W-:Y:S01]  /*38a0*/  ULEA UR6, UR7, UR5, 0x3 ;  /* 0x0000000507067291 */ /* 0x000fe2000f8e18ff */
[----:B--2---:R-:W-:-:S04]  /*38b0*/  LOP3.LUT R2, R11, UR8, RZ, 0x3c, !PT ;  /* 0x000000080b027c12 */ /* 0x004fc8000f8e3cff */
[----:B------:R-:W-:-:S04]  /*38c0*/  SHF.L.U32 R3, R2, 0x1f, RZ ;  /* 0x0000001f02037819 */ /* 0x000fc800000006ff */
[----:B------:R-:W1:Y:S02]  /*38d0*/  SYNCS.PHASECHK.TRANS64.TRYWAIT P0, [UR6], R3 ;  /* 0x00000003ff0075a7 */ /* 0x000e640008001106 */
[----:B-1----:R-:W-:Y:S05]  /*38e0*/  @!P0 BRA `(.L_x_61) ;  /* 0x0000004000fc8947 */ /* 0x002fea0003800000 */
.L_x_137:
        /* <DEDUP_REMOVED lines=9> */
.L_x_139:
[----:B------:R-:W-:-:S04]  /*3980*/  UIADD3 UR7, UPT, UPT, UR7, 0x1, URZ ;  /* 0x0000000107077890 */ /* 0x000fc8000fffe0ff */
[----:B------:R-:W-:-:S04]  /*3990*/  UISETP.NE.AND UP0, UPT, UR7, 0x4, UPT ;  /* 0x000000040700788c */ /* 0x000fc8000bf05270 */
[----:B------:R-:W-:Y:S02]  /*39a0*/  USEL UR6, URZ, 0x1, UP0 ;  /* 0x00000001ff067887 */ /* 0x000fe40008000000 */
[----:B------:R-:W-:-:S04]  /*39b0*/  USEL UR7, UR7, URZ, UP0 ;  /* 0x000000ff07077287 */ /* 0x000fc80008000000 */
[----:B------:R-:W-:Y:S01]  /*39c0*/  ULEA UR7, UR7, UR5, 0x3 ;  /* 0x0000000507077291 */ /* 0x000fe2000f8e18ff */
[----:B------:R-:W-:-:S04]  /*39d0*/  LOP3.LUT R2, R2, UR6, RZ, 0x3c, !PT ;  /* 0x0000000602027c12 */ /* 0x000fc8000f8e3cff */
[----:B------:R-:W-:-:S04]  /*39e0*/  SHF.L.U32 R2, R2, 0x1f, RZ ;  /* 0x0000001f02027819 */ /* 0x000fc800000006ff */
[----:B------:R-:W2:Y:S02]  /*39f0*/  SYNCS.PHASECHK.TRANS64.TRYWAIT P0, [UR7], R2 ;  /* 0x00000002ff0075a7 */ /* 0x000ea40008001107 */
[----:B--2---:R-:W-:Y:S05]  /*3a00*/  @!P0 BRA `(.L_x_63) ;  /* 0x0000004000e48947 */ /* 0x004fea0003800000 */
.L_x_141:
[----:B------:R-:W-:Y:S01]  /*3a10*/  NOP ;  /* 0x0000000000007918 */ /* 0x000fe20000000000 */
[----:B-1----:R-:W1:Y:S01]  /*3a20*/  LDS R0, [UR4+0x14] ;  /* 0x00001404ff007984 */ /* 0x002e620008000800 */
[----:B------:R-:W-:Y:S01]  /*3a30*/  ULOP3.LUT UR6, UR16, 0xffff, URZ, 0xc0, !UPT ;  /* 0x0000ffff10067892 */ /* 0x000fe2000f8ec0ff */
[----:B------:R-:W-:Y:S01]  /*3a40*/  UMOV UR8, 0xffff ;  /* 0x0000ffff00087882 */ /* 0x000fe20000000000 */
[----:B------:R-:W-:Y:S02]  /*3a50*/  UMOV UR5, 0x1 ;  /* 0x0000000100057882 */ /* 0x000fe40000000000 */
[----:B------:R-:W-:-:S04]  /*3a60*/  USHF.R.U32.HI UR6, URZ, 0x5, UR6 ;  /* 0x00000005ff067899 */ /* 0x000fc80008011606 */
[----:B------:R-:W-:Y:S02]  /*3a70*/  USHF.L.U32 UR8, UR8, UR6, URZ ;  /* 0x0000000608087299 */ /* 0x000fe400080006ff */
[----:B------:R-:W-:-:S04]  /*3a80*/  USHF.L.U32 UR5, UR5, UR6, URZ ;  /* 0x0000000605057299 */ /* 0x000fc800080006ff */
[----:B-1----:R-:W-:-:S04]  /*3a90*/  LOP3.LUT R0, R0, UR8, RZ, 0xc0, !PT ;  /* 0x0000000800007c12 */ /* 0x002fc8000f8ec0ff */
[----:B------:R-:W-:-:S13]  /*3aa0*/  ISETP.NE.AND P0, PT, R0, UR8, PT ;  /* 0x0000000800007c0c */ /* 0x000fda000bf05270 */
[----:B------:R-:W-:Y:S05]  /*3ab0*/  @P0 BRA `(.L_x_64) ;  /* 0x0000000000580947 */ /* 0x000fea0003800000 */
[----:B------:R-:W1:Y:S02]  /*3ac0*/  LDS R0, [UR4+0x18] ;  /* 0x00001804ff007984 */ /* 0x000e640008000800 */
[----:B-1----:R-:W-:-:S04]  /*3ad0*/  LOP3.LUT R0, R0, UR5, RZ, 0xc0, !PT ;  /* 0x0000000500007c12 */ /* 0x002fc8000f8ec0ff */
[----:B------:R-:W-:-:S13]  /*3ae0*/  ISETP.NE.AND P0, PT, R0, UR5, PT ;  /* 0x0000000500007c0c */ /* 0x000fda000bf05270 */
[----:B------:R-:W-:Y:S05]  /*3af0*/  @P0 BRA `(.L_x_65) ;  /* 0x00000000003c0947 */ /* 0x000fea0003800000 */
[----:B------:R-:W1:Y:S01]  /*3b00*/  S2R R2, SR_LANEID ;  /* 0x0000000000027919 */ /* 0x000e620000000000 */
[----:B------:R-:W-:Y:S01]  /*3b10*/  ULOP3.LUT UR8, URZ, UR8, URZ, 0x33, !UPT ;  /* 0x00000008ff087292 */ /* 0x000fe2000f8e33ff */
[----:B------:R-:W-:Y:S02]  /*3b20*/  VOTEU.ANY UR7, UPT, PT ;  /* 0x0000000000077886 */ /* 0x000fe400038e0100 */
[----:B------:R-:W-:-:S03]  /*3b30*/  UFLO.U32 UR7, UR7 ;  /* 0x00000007000772bd */ /* 0x000fc600080e0000 */
[----:B------:R-:W-:-:S04]  /*3b40*/  IMAD.U32 R0, RZ, RZ, UR8 ;  /* 0x00000008ff007e24 */ /* 0x000fc8000f8e00ff */
[----:B------:R2:W4:Y:S02]  /*3b50*/  REDUX UR6, R0 ;  /* 0x00000000000673c4 */ /* 0x0005240000000000 */
[----:B------:R1:W-:Y:S02]  /*3b60*/  UTCATOMSWS.AND URZ, UR8 ;  /* 0x0000000800ff79e3 */ /* 0x0003e40008000000 */
[----:B-1----:R-:W-:Y:S02]  /*3b70*/  ISETP.EQ.U32.AND P0, PT, R2, UR7, PT ;  /* 0x0000000702007c0c */ /* 0x002fe4000bf02070 */
[----:B--2---:R-:W-:Y:S02]  /*3b80*/  LOP3.LUT R0, RZ, UR5, RZ, 0x33, !PT ;  /* 0x00000005ff007c12 */ /* 0x004fe4000f8e33ff */
[----:B----4-:R-:W-:Y:S02]  /*3b90*/  MOV R2, UR6 ;  /* 0x0000000600027c02 */ /* 0x010fe40008000f00 */
[----:B------:R-:W1:Y:S07]  /*3ba0*/  REDUX UR5, R0 ;  /* 0x00000000000573c4 */ /* 0x000e6e0000000000 */
[----:B------:R2:W-:Y:S01]  /*3bb0*/  @P0 ATOMS.AND RZ, [UR4+0x14], R2 ;  /* 0x00001402ffff098c */ /* 0x0005e2000a800004 */
[----:B-1----:R-:W-:-:S05]  /*3bc0*/  IMAD.U32 R0, RZ, RZ, UR5 ;  /* 0x00000005ff007e24 */ /* 0x002fca000f8e00ff */
[----:B------:R2:W-:Y:S01]  /*3bd0*/  @P0 ATOMS.AND RZ, [UR4+0x18], R0 ;  /* 0x00001800ffff098c */ /* 0x0005e2000a800004 */
[----:B------:R-:W-:Y:S05]  /*3be0*/  BRA `(.L_x_66) ;  /* 0x0000000000147947 */ /* 0x000fea0003800000 */
.L_x_65:
[----:B------:R-:W-:Y:S02]  /*3bf0*/  MOV R2, 0x3c10 ;  /* 0x00003c1000027802 */ /* 0x000fe40000000f00 */
[----:B---3-5:R-:W-:Y:S05]  /*3c00*/  CALL.REL.NOINC `($__internal_0_$__cuda_sm10x_tcgen05_guardrail_trap_col_being_dealloced_not_returned_by_alloc) ;  /* 0x0000004400587944 */ /* 0x028fea0003c00000 */
[----:B------:R-:W-:Y:S05]  /*3c10*/  BRA `(.L_x_66) ;  /* 0x0000000000087947 */ /* 0x000fea0003800000 */
.L_x_64:
[----:B------:R-:W-:Y:S02]  /*3c20*/  MOV R2, 0x3c40 ;  /* 0x00003c4000027802 */ /* 0x000fe40000000f00 */
[----:B---3-5:R-:W-:Y:S05]  /*3c30*/  CALL.REL.NOINC `($__internal_2_$__cuda_sm10x_tcgen05_guardrail_trap_unallocated_columns_being_dealloced) ;  /* 0x0000004400647944 */ /* 0x028fea0003c00000 */
.L_x_66:
[----:B------:R-:W-:Y:S01]  /*3c40*/  NOP ;  /* 0x0000000000007918 */ /* 0x000fe20000000000 */
[----:B------:R-:W-:Y:S05]  /*3c50*/  EXIT ;  /* 0x000000000000794d */ /* 0x000fea0003800000 */
.L_x_48:
[----:B------:R-:W-:-:S09]  /*3c60*/  UISETP.NE.OR UP2, UPT, UR8, 0x3, !UP2 ;  /* 0x000000030800788c */ /* 0x000fd2000d745670 */
[----:B------:R-:W-:Y:S05]  /*3c70*/  BRA.U UP2, `(.L_x_67) ;  /* 0x0000000d02b07547 */ /* 0x000fea000b800000 */
[----:B------:R-:W1:Y:S01]  /*3c80*/  LDC R0, c[0x0][0xb30] ;  /* 0x0002cc00ff007b82 */ /* 0x000e620000000800 */
[----:B------:R-:W2:Y:S01]  /*3c90*/  LDCU.64 UR8, c[0x0][0x888] ;  /* 0x00011100ff0877ac */ /* 0x000ea20008000a00 */
[----:B------:R-:W-:Y:S02]  /*3ca0*/  HFMA2 R27, -RZ, RZ, 0, 0 ;  /* 0x00000000ff1b7431 */ /* 0x000fe400000001ff */
[----:B------:R-:W-:Y:S01]  /*3cb0*/  IMAD.MOV.U32 R29, RZ, RZ, 0x1 ;  /* 0x00000001ff1d7424 */ /* 0x000fe200078e00ff */
[----:B------:R-:W-:Y:S01]  /*3cc0*/  MOV R25, 0x2000 ;  /* 0x0000200000197802 */ /* 0x000fe20000000f00 */
[----:B------:R-:W4:Y:S01]  /*3cd0*/  LDCU.64 UR4, c[0x0][0x890] ;  /* 0x00011200ff0477ac */ /* 0x000f220008000a00 */
[----:B------:R-:W-:Y:S01]  /*3ce0*/  IMAD.MOV.U32 R28, RZ, RZ, RZ ;  /* 0x000000ffff1c7224 */ /* 0x000fe200078e00ff */
[----:B------:R-:W3:Y:S01]  /*3cf0*/  LDC R24, c[0x0][0x370] ;  /* 0x0000dc00ff187b82 */ /* 0x000ee20000000800 */
[----:B------:R-:W-:Y:S01]  /*3d00*/  UMOV UR7, 0x400 ;  /* 0x0000040000077882 */ /* 0x000fe20000000000 */
[----:B------:R-:W-:-:S02]  /*3d10*/  UPLOP3.LUT UP1, UPT, UPT, UPT, UPT, 0x40, 0x4 ;  /* 0x000000000004789c */ /* 0x000fc40003f2e870 */
[----:B------:R-:W-:Y:S01]  /*3d20*/  ULEA UR7, UR37, UR7, 0x18 ;  /* 0x0000000725077291 */ /* 0x000fe2000f8ec0ff */
[----:B------:R-:W-:-:S03]  /*3d30*/  UMOV UR13, URZ ;  /* 0x000000ff000d7c82 */ /* 0x000fc60008000000 */
[----:B------:R-:W3:Y:S01]  /*3d40*/  LDC R3, c[0x0][0xb0c] ;  /* 0x0002c300ff037b82 */ /* 0x000ee20000000800 */
[----:B--2---:R-:W-:Y:S02]  /*3d50*/  UISETP.NE.U32.AND UP3, UPT, UR8, URZ, UPT ;  /* 0x000000ff0800728c */ /* 0x004fe4000bf65070 */
[----:B----4-:R-:W-:-:S05]  /*3d60*/  UISETP.NE.U32.AND UP4, UPT, UR4, URZ, UPT ;  /* 0x000000ff0400728c */ /* 0x010fca000bf85070 */
[----:B------:R-:W2:Y:S01]  /*3d70*/  LDC R18, c[0x0][0xb20] ;  /* 0x0002c800ff127b82 */ /* 0x000ea20000000800 */
[----:B-1----:R-:W-:Y:S01]  /*3d80*/  ISETP.NE.AND P1, PT, R0, 0x1, PT ;  /* 0x000000010000780c */ /* 0x002fe20003f25270 */
[----:B------:R-:W-:Y:S02]  /*3d90*/  UISETP.NE.AND.EX UP3, UPT, UR9, URZ, UPT, UP3 ;  /* 0x000000ff0900728c */ /* 0x000fe4000bf65330 */
[----:B------:R-:W-:-:S04]  /*3da0*/  UISETP.NE.AND.EX UP4, UPT, UR5, URZ, UPT, UP4 ;  /* 0x000000ff0500728c */ /* 0x000fc8000bf85340 */
[----:B------:R-:W1:Y:S08]  /*3db0*/  LDC.64 R30, c[0x0][0x348] ;  /* 0x0000d200ff1e7b82 */ /* 0x000e700000000a00 */
[----:B------:R-:W4:Y:S08]  /*3dc0*/  LDC.64 R16, c[0x0][0xb10] ;  /* 0x0002c400ff107b82 */ /* 0x000f300000000a00 */
[----:B------:R-:W1:Y:S08]  /*3dd0*/  LDC.64 R6, c[0x0][0xb18] ;  /* 0x0002c600ff067b82 */ /* 0x000e700000000a00 */
[----:B------:R-:W1:Y:S08]  /*3de0*/  LDC.64 R4, c[0x0][0xb28] ;  /* 0x0002ca00ff047b82 */ /* 0x000e700000000a00 */
[----:B--23--:R-:W1:Y:S02]  /*3df0*/  LDC R19, c[0x0][0x374] ;  /* 0x0000dd00ff137b82 */ /* 0x00ce640000000800 */
.L_x_76:
[C---:B------:R-:W-:Y:S02]  /*3e00*/  LEA R0, R28.reuse, UR7, 0x3 ;  /* 0x000000071c007c11 */ /* 0x040fe4000f8e18ff */
[----:B------:R-:W-:Y:S02]  /*3e10*/  SHF.L.U32 R2, R27, 0x1f, RZ ;  /* 0x0000001f1b027819 */ /* 0x000fe400000006ff */
[----:B------:R-:W-:Y:S02]  /*3e20*/  LEA R20, R28, UR7, 0x4 ;  /* 0x000000071c147c11 */ /* 0x000fe4000f8e20ff */
[----:B--2---:R-:W2:Y:S02]  /*3e30*/  SYNCS.PHASECHK.TRANS64.TRYWAIT P0, [R0+URZ+0x80], R2 ;  /* 0x00008002000075a7 */ /* 0x004ea400080011ff */
[----:B--2---:R-:W-:Y:S05]  /*3e40*/  @!P0 BRA `(.L_x_68) ;  /* 0x0000003c00ec8947 */ /* 0x004fea0003800000 */
.L_x_142:
[----:B------:R-:W-:Y:S01]  /*3e50*/  ISETP.GE.AND P0, PT, R40, 0x1, PT ;  /* 0x000000012800780c */ /* 0x000fe20003f06270 */
[----:B------:R-:W3:Y:S01]  /*3e60*/  LDS.128 R20, [R20+0x110] ;  /* 0x0001100014147984 */ /* 0x000ee20000000c00 */
[----:B--2---:R-:W-:Y:S01]  /*3e70*/  VIADD R0, R0, 0x90 ;  /* 0x0000009000007836 */ /* 0x004fe20000000000 */
[----:B------:R-:W-:Y:S01]  /*3e80*/  @!PT LDS RZ, [RZ] ;  /* 0x00000000fffff984 */ /* 0x000fe20000000800 */
[----:B------:R-:W-:Y:S01]  /*3e90*/  @!PT LDS RZ, [RZ] ;  /* 0x00000000fffff984 */ /* 0x000fe20000000800 */
[----:B------:R-:W-:Y:S01]  /*3ea0*/  @!PT LDS RZ, [RZ] ;  /* 0x00000000fffff984 */ /* 0x000fe20000000800 */
[----:B------:R-:W-:Y:S01]  /*3eb0*/  @!PT LDS RZ, [RZ] ;  /* 0x00000000fffff984 */ /* 0x000fe20000000800 */
[----:B------:R2:W-:Y:S06]  /*3ec0*/  MEMBAR.ALL.CTA ;  /* 0x0000000000007992 */ /* 0x0005ec0000008000 */
[----:B--2---:R-:W2:Y:S01]  /*3ed0*/  FENCE.VIEW.ASYNC.S ;  /* 0x00000000000073c6 */ /* 0x004ea20000000000 */
[----:B------:R-:W-:Y:S04]  /*3ee0*/  PRMT R0, RZ, 0x654, R0 ;  /* 0x00000654ff007816 */ /* 0x000fe80000000000 */
[----:B--2---:R2:W-:Y:S01]  /*3ef0*/  SYNCS.ARRIVE.TRANS64.RED.A1T0 RZ, [R0+URZ], RZ ;  /* 0x000000ff00ff79a7 */ /* 0x0045e200081004ff */
[----:B---3--:R-:W-:Y:S11]  /*3f00*/  LOP3.LUT P3, RZ, R22, 0x1, RZ, 0xc0, !PT ;  /* 0x0000000116ff7812 */ /* 0x008ff6000786c0ff */
[----:B------:R-:W-:Y:S02]  /*3f10*/  @!UPT UIADD3 URZ, UPT, UPT, URZ, URZ, URZ ;  /* 0x000000fffffff290 */ /* 0x000fe4000fffe0ff */
[----:B------:R-:W-:Y:S02]  /*3f20*/  @P3 MOV R11, R20 ;  /* 0x00000014000b3202 */ /* 0x000fe40000000f00 */
[----:B------:R-:W-:Y:S01]  /*3f30*/  @P3 LOP3.LUT R10, R21, 0xffff, RZ, 0xc0, !PT ;  /* 0x0000ffff150a3812 */ /* 0x000fe200078ec0ff */
[----:B--2---:R-:W-:Y:S06]  /*3f40*/  @!P0 BRA `(.L_x_69) ;  /* 0x0000000000a48947 */ /* 0x004fec0003800000 */
[-C--:B-1----:R-:W-:Y:S01]  /*3f50*/  IMAD.HI.U32 R0, R19, R7.reuse, RZ ;  /* 0x0000000713007227 */ /* 0x082fe200078e00ff */
[----:B------:R-:W-:Y:S02]  /*3f60*/  ISETP.NE.AND P0, PT, R6, 0x1, PT ;  /* 0x000000010600780c */ /* 0x000fe40003f05270 */
[----:B------:R-:W-:Y:S01]  /*3f70*/  ISETP.NE.AND P2, PT, R40, 0x1, PT ;  /* 0x000000012800780c */ /* 0x000fe20003f45270 */
[----:B----4-:R-:W-:Y:S01]  /*3f80*/  IMAD.HI.U32 R9, R24, R16, RZ ;  /* 0x0000001018097227 */ /* 0x010fe200078e00ff */
[----:B------:R-:W-:Y:S02]  /*3f90*/  SHF.R.U32.HI R0, RZ, R18, R0 ;  /* 0x00000012ff007219 */ /* 0x000fe40000011600 */
[----:B------:R-:W-:Y:S01]  /*3fa0*/  ISETP.NE.AND P4, PT, R3, 0x1, PT ;  /* 0x000000010300780c */ /* 0x000fe20003f85270 */
[----:B------:R-:W-:Y:S01]  /*3fb0*/  IMAD.HI.U32 R13, R10, R7, RZ ;  /* 0x000000070a0d7227 */ /* 0x000fe200078e00ff */
[----:B------:R-:W-:Y:S02]  /*3fc0*/  SHF.R.U32.HI R9, RZ, R17, R9 ;  /* 0x00000011ff097219 */ /* 0x000fe40000011609 */
[----:B------:R-:W-:Y:S01]  /*3fd0*/  SEL R0, R19, R0, !P0 ;  /* 0x0000000013007207 */ /* 0x000fe20004000000 */
[----:B------:R-:W-:Y:S01]  /*3fe0*/  IMAD.HI.U32 R12, R11, R16, RZ ;  /* 0x000000100b0c7227 */ /* 0x000fe200078e00ff */
[----:B------:R-:W-:Y:S03]  /*3ff0*/  SEL R9, R24, R9, !P4 ;  /* 0x0000000918097207 */ /* 0x000fe60006000000 */
[-C--:B------:R-:W-:Y:S01]  /*4000*/  IMAD.HI.U32 R8, R0, R4.reuse, RZ ;  /* 0x0000000400087227 */ /* 0x080fe200078e00ff */
[----:B------:R-:W-:Y:S03]  /*4010*/  SHF.R.U32.HI R12, RZ, R17, R12 ;  /* 0x00000011ff0c7219 */ /* 0x000fe6000001160c */
[----:B------:R-:W-:Y:S01]  /*4020*/  IMAD.HI.U32 R2, R9, R4, RZ ;  /* 0x0000000409027227 */ /* 0x000fe200078e00ff */
[-C--:B------:R-:W-:Y:S02]  /*4030*/  @P2 SHF.R.U32.HI R0, RZ, R5.reuse, R8 ;  /* 0x00000005ff002219 */ /* 0x080fe40000011608 */
[----:B------:R-:W-:Y:S02]  /*4040*/  SHF.R.U32.HI R8, RZ, R18, R13 ;  /* 0x00000012ff087219 */ /* 0x000fe4000001160d */
[----:B------:R-:W-:Y:S01]  /*4050*/  @P2 SHF.R.U32.HI R9, RZ, R5, R2 ;  /* 0x00000005ff092219 */ /* 0x000fe20000011602 */
[----:B------:R-:W-:Y:S01]  /*4060*/  IMAD R0, R40, R0, RZ ;  /* 0x0000000028007224 */ /* 0x000fe200078e02ff */
[----:B------:R-:W-:Y:S02]  /*4070*/  SEL R8, R10, R8, !P0 ;  /* 0x000000080a087207 */ /* 0x000fe40004000000 */
[----:B------:R-:W-:Y:S01]  /*4080*/  SEL R2, R11, R12, !P4 ;  /* 0x0000000c0b027207 */ /* 0x000fe20006000000 */
[----:B------:R-:W-:Y:S01]  /*4090*/  IMAD R12, R40, R9, RZ ;  /* 0x00000009280c7224 */ /* 0x000fe200078e02ff */
[C---:B------:R-:W-:Y:S01]  /*40a0*/  ISETP.GE.AND P0, PT, R8.reuse, R0, PT ;  /* 0x000000000800720c */ /* 0x040fe20003f06270 */
[----:B------:R-:W-:Y:S03]  /*40b0*/  IMAD.HI.U32 R0, R8, R4, RZ ;  /* 0x0000000408007227 */ /* 0x000fe600078e00ff */
[----:B------:R-:W-:Y:S02]  /*40c0*/  ISETP.GE.OR P0, PT, R2, R12, P0 ;  /* 0x0000000c0200720c */ /* 0x000fe40000706670 */
[-C--:B------:R-:W-:Y:S04]  /*40d0*/  SHF.R.U32.HI R0, RZ, R5.reuse, R0 ;  /* 0x00000005ff007219 */ /* 0x080fe80000011600 */
[----:B------:R-:W-:Y:S05]  /*40e0*/  SEL R13, R8, R0, !P2 ;  /* 0x00000000080d7207 */ /* 0x000fea0005000000 */
[----:B------:R-:W-:Y:S02]  /*40f0*/  IMAD.MOV R12, RZ, RZ, -R13 ;  /* 0x000000ffff0c7224 */ /* 0x000fe400078e0a0d */
[----:B------:R-:W-:Y:S04]  /*4100*/  @!P0 IMAD.HI.U32 R0, R2, R4, RZ ;  /* 0x0000000402008227 */ /* 0x000fe800078e00ff */
[----:B------:R-:W-:Y:S01]  /*4110*/  IMAD R12, R40, R12, R8 ;  /* 0x0000000c280c7224 */ /* 0x000fe200078e0208 */
[----:B------:R-:W-:Y:S04]  /*4120*/  @!P0 SHF.R.U32.HI R0, RZ, R5, R0 ;  /* 0x00000005ff008219 */ /* 0x000fe80000011600 */
[----:B------:R-:W-:Y:S04]  /*4130*/  @!P0 SEL R0, R2, R0, !P2 ;  /* 0x0000000002008207 */ /* 0x000fe80005000000 */
[----:B------:R-:W-:Y:S01]  /*4140*/  @!P0 IADD3 R13, PT, PT, R13, -R0, RZ ;  /* 0x800000000d0d8210 */ /* 0x000fe20007ffe0ff */
[----:B------:R-:W-:Y:S01]  /*4150*/  @!P0 IMAD R0, R9, R12, R0 ;  /* 0x0000000c09008224 */ /* 0x000fe200078e0200 */
[----:B------:R-:W-:Y:S01]  /*4160*/  IADD3 R9, PT, PT, -R8, RZ, RZ ;  /* 0x000000ff08097210 */ /* 0x000fe20007ffe1ff */
[--C-:B------:R-:W-:Y:S02]  /*4170*/  IMAD.MOV R12, RZ, RZ, -R2.reuse ;  /* 0x000000ffff0c7224 */ /* 0x100fe400078e0a02 */
[----:B------:R-:W-:Y:S02]  /*4180*/  @!P0 IMAD R8, R13, R40, R2 ;  /* 0x000000280d088224 */ /* 0x000fe400078e0202 */
[----:B------:R-:W-:Y:S02]  /*4190*/  @!P0 IMAD.MOV.U32 R2, RZ, RZ, R0 ;  /* 0x000000ffff028224 */ /* 0x000fe400078e0000 */
[----:B------:R-:W-:Y:S02]  /*41a0*/  IMAD R11, R3, R12, R11 ;  /* 0x0000000c030b7224 */ /* 0x000fe400078e020b */
[----:B------:R-:W-:Y:S02]  /*41b0*/  IMAD R10, R6, R9, R10 ;  /* 0x00000009060a7224 */ /* 0x000fe400078e020a */
[----:B------:R-:W-:Y:S02]  /*41c0*/  IMAD R11, R2, R3, R11 ;  /* 0x00000003020b7224 */ /* 0x000fe400078e020b */
[----:B------:R-:W-:Y:S02]  /*41d0*/  IMAD R10, R8, R6, R10 ;  /* 0x00000006080a7224 */ /* 0x000fe400078e020a */
.L_x_69:
[----:B------:R-:W-:Y:S05]  /*41e0*/  BRA.U UP1, `(.L_x_70) ;  /* 0x0000000101107547 */ /* 0x000fea000b800000 */
[----:B------:R-:W-:Y:S04]  /*41f0*/  MOV R2, UR6 ;  /* 0x0000000600027c02 */ /* 0x000fe80008000f00 */
[----:B------:R-:W-:Y:S04]  /*4200*/  SHF.L.U32 R2, R2, 0x1f, RZ ;  /* 0x0000001f02027819 */ /* 0x000fe800000006ff */
[----:B------:R-:W2:Y:S02]  /*4210*/  SYNCS.PHASECHK.TRANS64.TRYWAIT P0, [UR7+0x78], R2 ;  /* 0x00007802ff0075a7 */ /* 0x000ea40008001107 */
[----:B--2---:R-:W-:Y:S05]  /*4220*/  @!P0 BRA `(.L_x_71) ;  /* 0x0000003c00088947 */ /* 0x004fea0003800000 */
.L_x_70:
[----:B------:R-:W-:Y:S02]  /*4230*/  R2UR UR11, R15 ;  /* 0x000000000f0b72ca */ /* 0x000fe400000e0000 */
[----:B------:R-:W-:Y:S02]  /*4240*/  R2UR UR10, R14 ;  /* 0x000000000e0a72ca */ /* 0x000fe400000e0000 */
[----:B------:R-:W-:Y:S04]  /*4250*/  ISETP.NE.U32.AND P2, PT, RZ, UR4, PT ;  /* 0x00000004ff007c0c */ /* 0x000fe8000bf45070 */
[----:B------:R-:W-:Y:S05]  /*4260*/  ISETP.NE.AND.EX P2, PT, RZ, UR5, PT, P2 ;  /* 0x00000005ff007c0c */ /* 0x000fea000bf45320 */
[----:B------:R-:W-:Y:S02]  /*4270*/  USHF.L.U32 UR11, UR11, 0x7, URZ ;  /* 0x000000070b0b7899 */ /* 0x000fe400080006ff */
[----:B------:R-:W-:Y:S01]  /*4280*/  USHF.L.U32 UR10, UR10, 0x6, URZ ;  /* 0x000000060a0a7899 */ /* 0x000fe200080006ff */
[----:B------:R-:W-:Y:S11]  /*4290*/  BRA.U !UP4, `(.L_x_72) ;  /* 0x000000010c347547 */ /* 0x000ff6000b800000 */
[----:B------:R-:W-:Y:S01]  /*42a0*/  UPLOP3.LUT UP0, UPT, UPT, UPT, UP3, 0x80, 0x8 ;  /* 0x000000000008789c */ /* 0x000fe20003f0f030 */
[----:B--2---:R-:W-:Y:S02]  /*42b0*/  HFMA2 R0, -RZ, RZ, 0, 5.9604644775390625e-08 ;  /* 0x00000001ff007431 */ /* 0x004fe400000001ff */
[----:B------:R-:W-:Y:S03]  /*42c0*/  IMAD.MOV.U32 R88, RZ, RZ, 0x1 ;  /* 0x00000001ff587424 */ /* 0x000fe600078e00ff */
[----:B------:R-:W-:Y:S05]  /*42d0*/  PLOP3.LUT P0, PT, PT, PT, UP0, 0x80, 0x8 ;  /* 0x000000000008781c */ /* 0x000fea0003f0f008 */
[----:B------:R-:W2:Y:S01]  /*42e0*/  @UP0 LDCU.64 UR14, c[0x0][0x888] ;  /* 0x00011100ff0e07ac */ /* 0x000ea20008000a00 */
[----:B------:R-:W-:Y:S07]  /*42f0*/  @UP0 UIMAD UR8, UR36, UR4, URZ ;  /* 0x00000004240802a4 */ /* 0x000fee000f8e02ff */
[----:B------:R-:W-:Y:S01]  /*4300*/  @!P0 PRMT R88, R0, 0x7610, R88 ;  /* 0x0000761000588816 */ /* 0x000fe20000000058 */
[----:B--2---:R-:W-:Y:S03]  /*4310*/  @UP0 UIMAD.WIDE UR14, UR8, 0x4, UR14 ;  /* 0x00000004080e08a5 */ /* 0x004fe6000f8e020e */
[----:B------:R-:W2:Y:S03]  /*4320*/  @!UP0 LDCU UR8, c[0x0][0x880] ;  /* 0x00011000ff0887ac */ /* 0x000ea60008000800 */
[----:B------:R-:W-:Y:S01]  /*4330*/  IMAD.U32 R8, RZ, RZ, UR14 ;  /* 0x0000000eff087e24 */ /* 0x000fe2000f8e00ff */
[----:B------:R-:W-:Y:S05]  /*4340*/  MOV R9, UR15 ;  /* 0x0000000f00097c02 */ /* 0x000fea0008000f00 */
[----:B-----5:R3:W5:Y:S02]  /*4350*/  @P0 LDG.E R49, desc[UR46][R8.64] ;  /* 0x0000002e08310981 */ /* 0x020764000c1e1900 */
[----:B--23--:R-:W-:Y:S07]  /*4360*/  @!P0 IMAD.U32 R49, RZ, RZ, UR8 ;  /* 0x00000008ff318e24 */ /* 0x00cfee000f8e00ff */
.L_x_72:
[----:B-----5:R-:W-:Y:S01]  /*4370*/  @!P2 FSETP.EQ.AND P0, PT, R49, RZ, PT ;  /* 0x000000ff3100a20b */ /* 0x020fe20003f02000 */
[----:B------:R-:W-:Y:S01]  /*4380*/  @!UPT UIADD3 URZ, UPT, UPT, URZ, URZ, URZ ;  /* 0x000000fffffff290 */ /* 0x000fe2000fffe0ff */
[----:B------:R-:W-:Y:S11]  /*4390*/  @!P2 BRA `(.L_x_73) ;  /* 0x000000000014a947 */ /* 0x000ff60003800000 */
[----:B------:R-:W-:Y:S02]  /*43a0*/  LOP3.LUT P2, RZ, R88, 0xff, RZ, 0xc0, !PT ;  /* 0x000000ff58ff7812 */ /* 0x000fe4000784c0ff */
[----:B------:R-:W-:Y:S04]  /*43b0*/  PLOP3.LUT P0, PT, PT, PT, UP0, 0x80, 0x8 ;  /* 0x000000000008781c */ /* 0x000fe80003f0f008 */
[----:B------:R-:W-:Y:S07]  /*43c0*/  PLOP3.LUT P0, PT, P0, PT, PT, 0x8, 0x80 ;  /* 0x000000000080781c */ /* 0x000fee000070e170 */
[----:B------:R-:W-:Y:S11]  /*43d0*/  @P2 FSETP.EQ.AND P0, PT, R49, RZ, PT ;  /* 0x000000ff3100220b */ /* 0x000ff60003f02000 */
[----:B------:R-:W-:Y:S02]  /*43e0*/  @!UPT UIADD3 URZ, UPT, UPT, URZ, URZ, URZ ;  /* 0x000000fffffff290 */ /* 0x000fe4000fffe0ff */
.L_x_73:
[----:B------:R-:W-:Y:S01]  /*43f0*/  ULEA UR15, UR13, UR7, 0x3 ;  /* 0x000000070d0f7291 */ /* 0x000fe2000f8e18ff */
[----:B------:R-:W-:Y:S02]  /*4400*/  SHF.L.U32 R9, R29, 0x1f, RZ ;  /* 0x0000001f1d097819 */ /* 0x000fe400000006ff */
[----:B------:R-:W-:Y:S04]  /*4410*/  ELECT P4, URZ, PT ;  /* 0x0000000000ff782f */ /* 0x000fe80003880000 */
[----:B------:R-:W-:Y:S02]  /*4420*/  PLOP3.LUT P4, PT, P0, P4, PT, 0xf2, 0x2f ;  /* 0x00000000002f781c */ /* 0x000fe40000789e72 */
[----:B------:R-:W3:Y:S11]  /*4430*/  SYNCS.PHASECHK.TRANS64.TRYWAIT P2, [UR15+0x58], R9 ;  /* 0x00005809ff0075a7 */ /* 0x000ef6000804110f */
[----:B-1----:R-:W-:Y:S05]  /*4440*/  @!P4 IADD3 R8, P0, PT, R30, 0x580, RZ ;  /* 0x000005801e08c810 */ /* 0x002fea0007f1e0ff */
[----:B--2---:R-:W-:Y:S01]  /*4450*/  @!P4 IMAD.X R2, RZ, RZ, R31, P0 ;  /* 0x000000ffff02c224 */ /* 0x004fe200000e061f */
[----:B---3--:R-:W-:Y:S07]  /*4460*/  @!P2 BRA `(.L_x_74) ;  /* 0x000000380090a947 */ /* 0x008fee0003800000 */
.L_x_145:
[----:B------:R-:W2:Y:S01]  /*4470*/  LDC.64 R12, c[0x0][0xb18] ;  /* 0x0002c600ff0c7b82 */ /* 0x000ea20000000a00 */
[----:B------:R-:W-:Y:S01]  /*4480*/  @!P4 R2UR UR8, R2 ;  /* 0x000000000208c2ca */ /* 0x000fe200000e0000 */
[----:B------:R-:W-:Y:S01]  /*4490*/  VOTEU.ALL UP2, P4 ;  /* 0x0000000000ff7886 */ /* 0x000fe20002040000 */
[----:B------:R-:W-:Y:S01]  /*44a0*/  @!P4 R2UR UR9, R8 ;  /* 0x000000000809c2ca */ /* 0x000fe200000e0000 */
[----:B------:R-:W-:Y:S01]  /*44b0*/  VOTEU.ALL UP1, P4 ;  /* 0x0000000000ff7886 */ /* 0x000fe20002020000 */
[----:B-1----:R-:W-:Y:S03]  /*44c0*/  @!P4 IMAD.MOV.U32 R0, RZ, RZ, 0x2000 ;  /* 0x00002000ff00c424 */ /* 0x002fe600078e00ff */
[----:B------:R-:W1:Y:S01]  /*44d0*/  @!P1 LDC R2, c[0x0][0xb0c] ;  /* 0x0002c300ff029b82 */ /* 0x000e620000000800 */
[----:B------:R-:W-:Y:S01]  /*44e0*/  UMOV UR20, 0x0 ;  /* 0x0000000000147882 */ /* 0x000fe20000000000 */
[----:B------:R-:W-:Y:S01]  /*44f0*/  UMOV UR21, 0x10000000 ;  /* 0x1000000000157882 */ /* 0x000fe20000000000 */
[----:B------:R-:W-:Y:S01]  /*4500*/  UMOV UR12, UR36 ;  /* 0x00000024000c7c82 */ /* 0x000fe20008000000 */
[----:B------:R-:W-:Y:S01]  /*4510*/  UIADD3 UR14, UPT, UPT, UR13, 0x1, URZ ;  /* 0x000000010d0e7890 */ /* 0x000fe2000fffe0ff */
[----:B------:R-:W-:Y:S01]  /*4520*/  @P3 SHF.R.U32.HI R26, RZ, 0x10, R21 ;  /* 0x00000010ff1a3819 */ /* 0x000fe20000011615 */
[----:B------:R-:W-:Y:S02]  /*4530*/  VIADD R28, R28, 0x1 ;  /* 0x000000011c1c7836 */ /* 0x000fe40000000000 */
[----:B------:R-:W-:Y:S01]  /*4540*/  IMAD.U32 R9, RZ, RZ, UR8 ;  /* 0x00000008ff097e24 */ /* 0x000fe2000f8e00ff */
[----:B------:R-:W-:Y:S01]  /*4550*/  @!UP2 ULEA UR8, UR13, UR7, 0xd ;  /* 0x000000070d08a291 */ /* 0x000fe2000f8e68ff */
[----:B------:R-:W-:Y:S01]  /*4560*/  IMAD.U32 R8, RZ, RZ, UR9 ;  /* 0x00000009ff087e24 */ /* 0x000fe2000f8e00ff */
[----:B------:R-:W-:Y:S02]  /*4570*/  UIADD3 UR9, UPT, UPT, UR15, 0x40, URZ ;  /* 0x000000400f097890 */ /* 0x000fe4000fffe0ff */
[----:B------:R-:W-:Y:S01]  /*4580*/  @!P4 R2UR UR19, R9 ;  /* 0x000000000913c2ca */ /* 0x000fe200000e0000 */
[----:B------:R-:W-:Y:S01]  /*4590*/  @!UP2 UIADD3 UR8, UPT, UPT, UR8, 0x200, URZ ;  /* 0x000002000808a890 */ /* 0x000fe2000fffe0ff */
[----:B------:R-:W-:Y:S01]  /*45a0*/  @!P4 R2UR UR18, R8 ;  /* 0x000000000812c2ca */ /* 0x000fe200000e0000 */
[----:B------:R-:W-:Y:S01]  /*45b0*/  UISETP.NE.AND UP5, UPT, UR14, 0x3, UPT ;  /* 0x000000030e00788c */ /* 0x000fe2000bfa5270 */
[----:B------:R-:W3:Y:S01]  /*45c0*/  LDC.64 R8, c[0x0][0xb10] ;  /* 0x0002c400ff087b82 */ /* 0x000ee20000000a00 */
[----:B------:R-:W-:Y:S02]  /*45d0*/  UPRMT UR16, UR37, 0x654, UR9 ;  /* 0x0000065425107896 */ /* 0x000fe40008000009 */
[----:B------:R-:W-:Y:S02]  /*45e0*/  USEL UR17, URZ, 0x1, UP5 ;  /* 0x00000001ff117887 */ /* 0x000fe4000a800000 */
[----:B------:R-:W-:Y:S04]  /*45f0*/  USEL UR14, UR14, URZ, UP5 ;  /* 0x000000ff0e0e7287 */ /* 0x000fe8000a800000 */
[----:B------:R-:W-:Y:S01]  /*4600*/  ULEA UR13, UR14, UR7, 0x3 ;  /* 0x000000070e0d7291 */ /* 0x000fe2000f8e18ff */
[----:B------:R-:W-:Y:S01]  /*4610*/  LOP3.LUT R29, R29, UR17, RZ, 0x3c, !PT ;  /* 0x000000111d1d7c12 */ /* 0x000fe2000f8e3cff */
[----:B------:R1:W-:Y:S01]  /*4620*/  @!UP1 UTMALDG.3D [UR8], [UR18], desc[UR20] ;  /* 0x00001408120095b4 */ /* 0x0003e20008011000 */
[----:B------:R5:W-:Y:S02]  /*4630*/  @!P4 SYNCS.ARRIVE.TRANS64.RED.A0TR RZ, [UR15+0x40], R0 ;  /* 0x00004000ffffc9a7 */ /* 0x000be4000830040f */
[----:B------:R-:W-:Y:S01]  /*4640*/  SHF.L.U32 R14, R29, 0x1f, RZ ;  /* 0x0000001f1d0e7819 */ /* 0x000fe200000006ff */
[C---:B---3--:R-:W-:Y:S01]  /*4650*/  @!P1 IMAD.HI.U32 R8, R11.reuse, R8, RZ ;  /* 0x000000080b089227 */ /* 0x048fe200078e00ff */
[----:B--2---:R-:W-:Y:S02]  /*4660*/  @!P1 ISETP.NE.AND P0, PT, R12, 0x1, PT ;  /* 0x000000010c00980c */ /* 0x004fe40003f05270 */
[----:B-1----:R-:W-:Y:S01]  /*4670*/  @!P1 ISETP.NE.AND P2, PT, R2, 0x1, PT ;  /* 0x000000010200980c */ /* 0x002fe20003f45270 */
[----:B------:R-:W-:Y:S01]  /*4680*/  SYNCS.ARRIVE.TRANS64.RED.A1T0 RZ, [UR16], RZ ;  /* 0x000000ffffff79a7 */ /* 0x000fe20008100410 */
[C---:B------:R-:W-:Y:S01]  /*4690*/  @!P1 IMAD.HI.U32 R13, R10.reuse, R13, RZ ;  /* 0x0000000d0a0d9227 */ /* 0x040fe200078e00ff */
[----:B------:R-:W-:Y:S04]  /*46a0*/  @!P1 SHF.R.U32.HI R8, RZ, R9, R8 ;  /* 0x00000009ff089219 */ /* 0x000fe80000011608 */
[----:B------:R-:W-:Y:S01]  /*46b0*/  @!P1 SEL R8, R11, R8, !P2 ;  /* 0x000000080b089207 */ /* 0x000fe20005000000 */
[----:B------:R-:W1:Y:S01]  /*46c0*/  SYNCS.PHASECHK.TRANS64.TRYWAIT P5, [UR13+0x58], R14 ;  /* 0x0000580eff0075a7 */ /* 0x000e6200080a110d */
[----:B-----5:R-:W2:Y:S02]  /*46d0*/  @!P1 LDC R0, c[0x0][0xb20] ;  /* 0x0002c800ff009b82 */ /* 0x020ea40000000800 */
[----:B--2---:R-:W-:Y:S04]  /*46e0*/  @!P1 SHF.R.U32.HI R0, RZ, R0, R13 ;  /* 0x00000000ff009219 */ /* 0x004fe8000001160d */
[----:B------:R-:W-:Y:S05]  /*46f0*/  @!P1 SEL R9, R10, R0, !P0 ;  /* 0x000000000a099207 */ /* 0x000fea0004000000 */
[----:B------:R-:W-:Y:S02]  /*4700*/  @!P1 IMAD.IADD R0, R9, 0x1, -R8 ;  /* 0x0000000109009824 */ /* 0x000fe400078e0a08 */
[----:B------:R-:W-:Y:S02]  /*4710*/  @!P1 IMAD.IADD R8, R8, 0x1, -R9 ;  /* 0x0000000108089824 */ /* 0x000fe400078e0a09 */
[----:B------:R-:W-:Y:S02]  /*4720*/  @!P1 IMAD R11, R0, R2, R11 ;  /* 0x00000002000b9224 */ /* 0x000fe400078e020b */
[----:B------:R-:W-:Y:S01]  /*4730*/  @!P1 IMAD R10, R8, R12, R10 ;  /* 0x0000000c080a9224 */ /* 0x000fe200078e020a */
[----:B-1----:R-:W-:Y:S06]  /*4740*/  @!P5 BRA `(.L_x_75) ;  /* 0x0000003400f0d947 */ /* 0x002fec0003800000 */
.L_x_147:
[----:B------:R-:W-:Y:S01]  /*4750*/  @!P4 IADD3 R2, P0, PT, R30, 0x580, RZ ;  /* 0x000005801e02c810 */ /* 0x000fe20007f1e0ff */
[----:B------:R-:W-:Y:S01]  /*4760*/  UMOV UR18, 0x0 ;  /* 0x0000000000127882 */ /* 0x000fe20000000000 */
[----:B------:R-:W-:Y:S01]  /*4770*/  UMOV UR19, 0x10000000 ;  /* 0x1000000000137882 */ /* 0x000fe20000000000 */
[----:B------:R-:W-:Y:S01]  /*4780*/  VOTEU.ALL UP1, P4 ;  /* 0x0000000000ff7886 */ /* 0x000fe20002020000 */
[----:B------:R-:W-:Y:S01]  /*4790*/  @!P4 R2UR UR9, R2 ;  /* 0x000000000209c2ca */ /* 0x000fe200000e0000 */
[----:B-1----:R-:W-:Y:S01]  /*47a0*/  @!P4 IMAD.X R0, RZ, RZ, R31, P0 ;  /* 0x000000ffff00c224 */ /* 0x002fe200000e061f */
[----:B------:R-:W-:Y:S01]  /*47b0*/  UMOV UR12, UR36 ;  /* 0x00000024000c7c82 */ /* 0x000fe20008000000 */
[----:B------:R-:W-:Y:S01]  /*47c0*/  @P3 R2UR UR36, R26 ;  /* 0x000000001a2432ca */ /* 0x000fe200000e0000 */
[----:B------:R-:W-:Y:S01]  /*47d0*/  @!UP1 ULEA UR15, UR14, UR7, 0xd ;  /* 0x000000070e0f9291 */ /* 0x000fe2000f8e68ff */
[----:B------:R-:W-:Y:S01]  /*47e0*/  ISETP.NE.AND P0, PT, R28, 0x2, PT ;  /* 0x000000021c00780c */ /* 0x000fe20003f05270 */
[----:B------:R-:W-:Y:S01]  /*47f0*/  @!UP1 UIADD3 UR10, UPT, UPT, UR10, 0x20, URZ ;  /* 0x000000200a0a9890 */ /* 0x000fe2000fffe0ff */
[----:B------:R-:W-:Y:S01]  /*4800*/  @!P4 R2UR UR8, R0 ;  /* 0x000000000008c2ca */ /* 0x000fe200000e0000 */
[----:B------:R-:W-:Y:S01]  /*4810*/  IMAD.IADD R14, R10, 0x1, R86 ;  /* 0x000000010a0e7824 */ /* 0x000fe200078e0256 */
[----:B------:R-:W-:Y:S01]  /*4820*/  SEL R0, RZ, 0x1, P0 ;  /* 0x00000001ff007807 */ /* 0x000fe20000000000 */
[----:B------:R-:W-:Y:S01]  /*4830*/  IMAD.IADD R15, R11, 0x1, R87 ;  /* 0x000000010b0f7824 */ /* 0x000fe200078e0257 */
[----:B------:R-:W-:Y:S02]  /*4840*/  SEL R28, R28, RZ, P0 ;  /* 0x000000ff1c1c7207 */ /* 0x000fe40000000000 */
[----:B------:R-:W-:Y:S01]  /*4850*/  IMAD.U32 R8, RZ, RZ, UR9 ;  /* 0x00000009ff087e24 */ /* 0x000fe2000f8e00ff */
[----:B------:R-:W-:Y:S01]  /*4860*/  UIADD3 UR9, UPT, UPT, UR13, 0x40, URZ ;  /* 0x000000400d097890 */ /* 0x000fe2000fffe0ff */
[----:B------:R-:W-:Y:S03]  /*4870*/  LOP3.LUT R27, R27, R0, RZ, 0x3c, !PT ;  /* 0x000000001b1b7212 */ /* 0x000fe600078e3cff */
[----:B------:R-:W-:Y:S02]  /*4880*/  @!P4 R2UR UR16, R8 ;  /* 0x000000000810c2ca */ /* 0x000fe400000e0000 */
[----:B------:R-:W-:Y:S01]  /*4890*/  IMAD.U32 R9, RZ, RZ, UR8 ;  /* 0x00000008ff097e24 */ /* 0x000fe2000f8e00ff */
[----:B------:R-:W-:Y:S01]  /*48a0*/  @!UP1 UIADD3 UR8, UPT, UPT, UR15, 0x200, URZ ;  /* 0x000002000f089890 */ /* 0x000fe2000fffe0ff */
[----:B------:R-:W-:Y:S01]  /*48b0*/  VOTEU.ALL UP1, P4 ;  /* 0x0000000000ff7886 */ /* 0x000fe20002020000 */
[----:B------:R-:W-:Y:S02]  /*48c0*/  UPRMT UR15, UR37, 0x654, UR9 ;  /* 0x00000654250f7896 */ /* 0x000fe40008000009 */
[----:B------:R-:W-:Y:S11]  /*48d0*/  @!P4 R2UR UR17, R9 ;  /* 0x000000000911c2ca */ /* 0x000ff600000e0000 */
[----:B------:R-:W-:Y:S02]  /*48e0*/  @!UPT UIADD3 URZ, UPT, UPT, URZ, URZ, URZ ;  /* 0x000000fffffff290 */ /* 0x000fe4000fffe0ff */
[----:B------:R2:W-:Y:S01]  /*48f0*/  @!UP1 UTMALDG.3D [UR8], [UR16], desc[UR18] ;  /* 0x00001208100095b4 */ /* 0x0005e20008011000 */
[----:B------:R2:W-:Y:S01]  /*4900*/  @!P4 SYNCS.ARRIVE.TRANS64.RED.A0TR RZ, [UR13+0x40], R25 ;  /* 0x00004019ffffc9a7 */ /* 0x0005e2000830040d */
[----:B------:R-:W-:Y:S04]  /*4910*/  UIADD3 UR13, UPT, UPT, UR14, 0x1, URZ ;  /* 0x000000010e0d7890 */ /* 0x000fe8000fffe0ff */
[----:B------:R-:W-:Y:S04]  /*4920*/  UISETP.NE.AND UP1, UPT, UR13, 0x3, UPT ;  /* 0x000000030d00788c */ /* 0x000fe8000bf25270 */
[----:B------:R-:W-:Y:S02]  /*4930*/  USEL UR14, URZ, 0x1, UP1 ;  /* 0x00000001ff0e7887 */ /* 0x000fe40008800000 */
[----:B------:R-:W-:Y:S02]  /*4940*/  USEL UR13, UR13, URZ, UP1 ;  /* 0x000000ff0d0d7287 */ /* 0x000fe40008800000 */
[----:B------:R-:W-:Y:S02]  /*4950*/  UPLOP3.LUT UP1, UPT, UPT, UPT, UPT, 0x80, 0x8 ;  /* 0x000000000008789c */ /* 0x000fe40003f2f070 */
[----:B------:R-:W-:Y:S01]  /*4960*/  LOP3.LUT R29, R29, UR14, RZ, 0x3c, !PT ;  /* 0x0000000e1d1d7c12 */ /* 0x000fe2000f8e3cff */
[----:B------:R-:W-:Y:S01]  /*4970*/  SYNCS.ARRIVE.TRANS64.RED.A1T0 RZ, [UR15], RZ ;  /* 0x000000ffffff79a7 */ /* 0x000fe2000810040f */
[----:B------:R-:W-:Y:S07]  /*4980*/  @P3 BRA `(.L_x_76) ;  /* 0xfffffff4001c3947 */ /* 0x000fee000383ffff */
[----:B------:R-:W-:Y:S01]  /*4990*/  UIADD3 UR7, UPT, UPT, UR7, 0x58, URZ ;  /* 0x0000005807077890 */ /* 0x000fe2000fffe0ff */
[----:B------:R-:W-:-:S03]  /*49a0*/  SHF.L.U32 R2, R29, 0x1f, RZ ;  /* 0x0000001f1d027819 */ /* 0x000fc600000006ff */
[----:B------:R-:W-:-:S09]  /*49b0*/  ULEA UR4, UR13, UR7, 0x3 ;  /* 0x000000070d047291 */ /* 0x000fd2000f8e18ff */
[----:B------:R-:W1:Y:S02]  /*49c0*/  SYNCS.PHASECHK.TRANS64.TRYWAIT P0, [UR4], R2 ;  /* 0x00000002ff0075a7 */ /* 0x000e640008001104 */
[----:B-1----:R-:W-:Y:S05]  /*49d0*/  @!P0 BRA `(.L_x_77) ;  /* 0x0000003400648947 */ /* 0x002fea0003800000 */
.L_x_149:
        /* <DEDUP_REMOVED lines=9> */
.L_x_151:
[----:B------:R-:W-:-:S04]  /*4a70*/  UIADD3 UR5, UPT, UPT, UR5, 0x1, URZ ;  /* 0x0000000105057890 */ /* 0x000fc8000fffe0ff */
[----:B------:R-:W-:-:S04]  /*4a80*/  UISETP.NE.AND UP0, UPT, UR5, 0x3, UPT ;  /* 0x000000030500788c */ /* 0x000fc8000bf05270 */
[----:B------:R-:W-:Y:S02]  /*4a90*/  USEL UR4, URZ, 0x1, UP0 ;  /* 0x00000001ff047887 */ /* 0x000fe40008000000 */
[----:B------:R-:W-:-:S04]  /*4aa0*/  USEL UR5, UR5, URZ, UP0 ;  /* 0x000000ff05057287 */ /* 0x000fc80008000000 */
[----:B------:R-:W-:Y:S01]  /*4ab0*/  ULEA UR5, UR5, UR7, 0x3 ;  /* 0x0000000705057291 */ /* 0x000fe2000f8e18ff */
[----:B-1----:R-:W-:-:S04]  /*4ac0*/  LOP3.LUT R2, R29, UR4, RZ, 0x3c, !PT ;  /* 0x000000041d027c12 */ /* 0x002fc8000f8e3cff */
[----:B------:R-:W-:Y:S01]  /*4ad0*/  SHF.L.U32 R2, R2, 0x1f, RZ ;  /* 0x0000001f02027819 */ /* 0x000fe200000006ff */
[----:B------:R-:W-:-:S07]  /*4ae0*/  IMAD.U32 R0, RZ, RZ, UR5 ;  /* 0x00000005ff007e24 */ /* 0x000fce000f8e00ff */
.L_x_79:
[----:B-1----:R1:W3:Y:S02]  /*4af0*/  SYNCS.PHASECHK.TRANS64.TRYWAIT P0, [R0+URZ], R2 ;  /* 0x00000002000075a7 */ /* 0x0022e400080011ff */
[----:B---3--:R-:W-:Y:S05]  /*4b00*/  @!P0 NANOSLEEP.SYNCS 0x989680 ;  /* 0x009896800000895d */ /* 0x008fea0003900000 */
[----:B------:R-:W3:Y:S02]  /*4b10*/  @!P0 SYNCS.PHASECHK.TRANS64 P0, [R0+URZ], R2 ;  /* 0x00000002000085a7 */ /* 0x000ee400080010ff */
[----:B--23--:R-:W-:Y:S05]  /*4b20*/  @P0 EXIT ;  /* 0x000000000000094d */ /* 0x00cfea0003800000 */
[----:B------:R-:W-:Y:S05]  /*4b30*/  BRA `(.L_x_79) ;  /* 0xfffffffc00ec7947 */ /* 0x000fea000383ffff */
.L_x_67:
[----:B------:R-:W-:-:S06]  /*4b40*/  UISETP.GE.AND UP1, UPT, UR8, 0x4, UPT ;  /* 0x000000040800788c */ /* 0x000fcc000bf26270 */
[----:B------:R-:W-:-:S13]  /*4b50*/  PLOP3.LUT P0, PT, PT, PT, UP1, 0x80, 0x8 ;  /* 0x000000000008781c */ /* 0x000fda0003f0f018 */
[----:B------:R-:W-:Y:S05]  /*4b60*/  @!P0 EXIT ;  /* 0x000000000000894d */ /* 0x000fea0003800000 */
[----:B------:R-:W-:Y:S01]  /*4b70*/  BAR.SYNC.DEFER_BLOCKING 0x6, 0xa0 ;  /* 0x0182800000007b1d */ /* 0x000fe20000010000 */
[C---:B------:R-:W-:Y:S01]  /*4b80*/  IMAD.SHL.U32 R2, R93.reuse, 0x20, RZ ;  /* 0x000000205d027824 */ /* 0x040fe200078e00ff */
[C---:B------:R-:W-:Y:S01]  /*4b90*/  LOP3.LUT R94, R93.reuse, 0x2, RZ, 0xc0, !PT ;  /* 0x000000025d5e7812 */ /* 0x040fe200078ec0ff */
[C---:B------:R-:W-:Y:S01]  /*4ba0*/  IMAD.SHL.U32 R99, R93.reuse, 0x4, RZ ;  /* 0x000000045d637824 */ /* 0x040fe200078e00ff */
[C---:B------:R-:W-:Y:S01]  /*4bb0*/  LOP3.LUT R100, R93.reuse, 0x60, RZ, 0xc0, !PT ;  /* 0x000000605d647812 */ /* 0x040fe200078ec0ff */
[C---:B------:R-:W-:Y:S01]  /*4bc0*/  IMAD.U32 R46, R93.reuse, 0x10000, RZ ;  /* 0x000100005d2e7824 */ /* 0x040fe200078e00ff */
[----:B------:R-:W-:Y:S02]  /*4bd0*/  UMOV UR48, 0x400 ;  /* 0x0000040000307882 */ /* 0x000fe40000000000 */
[----:B------:R-:W1:Y:S01]  /*4be0*/  LDC R91, c[0x0][0x370] ;  /* 0x0000dc00ff5b7b82 */ /* 0x000e620000000800 */
[----:B------:R-:W-:Y:S01]  /*4bf0*/  ULEA UR48, UR37, UR48, 0x18 ;  /* 0x0000003025307291 */ /* 0x000fe2000f8ec0ff */
[----:B------:R-:W-:Y:S01]  /*4c00*/  LOP3.LUT R3, R2, 0xc0, RZ, 0xc0, !PT ;  /* 0x000000c002037812 */ /* 0x000fe200078ec0ff */
[----:B------:R-:W-:Y:S01]  /*4c10*/  IMAD.MOV.U32 R45, RZ, RZ, RZ ;  /* 0x000000ffff2d7224 */ /* 0x000fe200078e00ff */
[----:B------:R-:W-:Y:S01]  /*4c20*/  LOP3.LUT R93, R93, 0x4, RZ, 0xc0, !PT ;  /* 0x000000045d5d7812 */ /* 0x000fe200078ec0ff */
[----:B------:R-:W-:Y:S01]  /*4c30*/  UIADD3 UR52, UPT, UPT, UR48, 0x200, URZ ;  /* 0x0000020030347890 */ /* 0x000fe2000fffe0ff */
[----:B------:R-:W-:-:S02]  /*4c40*/  LOP3.LUT R99, R3, 0x18, R99, 0xf8, !PT ;  /* 0x0000001803637812 */ /* 0x000fc400078ef863 */
[----:B------:R-:W-:Y:S01]  /*4c50*/  CS2R R96, SRZ ;  /* 0x0000000000607805 */ /* 0x000fe2000001ff00 */
[----:B------:R-:W2:Y:S01]  /*4c60*/  LDC R42, c[0x0][0xb0c] ;  /* 0x0002c300ff2a7b82 */ /* 0x000ea20000000800 */
[----:B------:R-:W-:Y:S01]  /*4c70*/  LOP3.LUT R46, R46, 0x600000, RZ, 0xc0, !PT ;  /* 0x006000002e2e7812 */ /* 0x000fe200078ec0ff */
[----:B------:R-:W-:Y:S01]  /*4c80*/  IMAD.MOV.U32 R103, RZ, RZ, RZ ;  /* 0x000000ffff677224 */ /* 0x000fe200078e00ff */
[----:B------:R-:W-:Y:S01]  /*4c90*/  IADD3 R98, PT, PT, -R93, 0x2, RZ ;  /* 0x000000025d627810 */ /* 0x000fe20007ffe1ff */
[----:B------:R-:W-:Y:S01]  /*4ca0*/  IMAD.MOV R94, RZ, RZ, -R94 ;  /* 0x000000ffff5e7224 */ /* 0x000fe200078e0a5e */
[----:B------:R-:W-:Y:S01]  /*4cb0*/  LOP3.LUT R99, R99, 0xf20, R2, 0xf8, !PT ;  /* 0x00000f2063637812 */ /* 0x000fe200078ef802 */
[----:B------:R-:W-:Y:S01]  /*4cc0*/  IMAD.MOV R93, RZ, RZ, -R93 ;  /* 0x000000ffff5d7224 */ /* 0x000fe200078e0a5d */
[----:B------:R-:W4:Y:S01]  /*4cd0*/  LDCU.64 UR54, c[0x0][0x348] ;  /* 0x00006900ff3677ac */ /* 0x000f220008000a00 */
[----:B------:R-:W1:Y:S01]  /*4ce0*/  LDC R89, c[0x0][0xb20] ;  /* 0x0002c800ff597b82 */ /* 0x000e620000000800 */
[----:B------:R-:W3:Y:S01]  /*4cf0*/  LDS R0, [UR48+0x130] ;  /* 0x00013030ff007984 */ /* 0x000ee20008000800 */
[----:B------:R-:W-:Y:S01]  /*4d00*/  IMAD.SHL.U32 R98, R98, 0x10, RZ ;  /* 0x0000001062627824 */ /* 0x000fe200078e00ff */
[----:B------:R-:W-:Y:S01]  /*4d10*/  LEA R99, R99, UR52, 0x1 ;  /* 0x0000003463637c11 */ /* 0x000fe2000f8e08ff */
[----:B------:R-:W-:Y:S01]  /*4d20*/  UMOV UR51, 0x1 ;  /* 0x0000000100337882 */ /* 0x000fe20000000000 */
[----:B------:R-:W-:Y:S01]  /*4d30*/  UMOV UR56, URZ ;  /* 0x000000ff00387c82 */ /* 0x000fe20008000000 */
[----:B------:R-:W1:Y:S02]  /*4d40*/  LDCU.64 UR38, c[0x0][0x888] ;  /* 0x00011100ff2677ac */ /* 0x000e640008000a00 */
[----:B------:R-:W1:Y:S01]  /*4d50*/  LDC R41, c[0x0][0xb30] ;  /* 0x0002cc00ff297b82 */ /* 0x000e620000000800 */
[----:B------:R-:W1:Y:S01]  /*4d60*/  LDCU.64 UR44, c[0x0][0x890] ;  /* 0x00011200ff2c77ac */ /* 0x000e620008000a00 */
[----:B------:R-:W-:Y:S01]  /*4d70*/  UMOV UR50, URZ ;  /* 0x000000ff00327c82 */ /* 0x000fe20008000000 */
[----:B------:R-:W-:-:S05]  /*4d80*/  UMOV UR49, URZ ;  /* 0x000000ff00317c82 */ /* 0x000fca0008000000 */
[----:B------:R-:W1:Y:S08]  /*4d90*/  LDC.64 R84, c[0x0][0xb10] ;  /* 0x0002c400ff547b82 */ /* 0x000e700000000a00 */
[----:B------:R-:W1:Y:S08]  /*4da0*/  LDC.64 R38, c[0x0][0xb18] ;  /* 0x0002c600ff267b82 */ /* 0x000e700000000a00 */
[----:B------:R-:W1:Y:S08]  /*4db0*/  LDC.64 R36, c[0x0][0xb28] ;  /* 0x0002ca00ff247b82 */ /* 0x000e700000000a00 */
[----:B------:R-:W1:Y:S01]  /*4dc0*/  LDC.64 R82, c[0x0][0x8b0] ;  /* 0x00022c00ff527b82 */ /* 0x000e620000000a00 */
[----:B---3--:R-:W-:-:S07]  /*4dd0*/  IMAD.IADD R46, R0, 0x1, R46 ;  /* 0x00000001002e7824 */ /* 0x008fce00078e022e */
[----:B------:R-:W3:Y:S08]  /*4de0*/  LDC.64 R80, c[0x0][0x8a8] ;  /* 0x00022a00ff507b82 */ /* 0x000ef00000000a00 */
[----:B--2-4-:R-:W1:Y:S02]  /*4df0*/  LDC R90, c[0x0][0x374] ;  /* 0x0000dd00ff5a7b82 */ /* 0x014e640000000800 */
.L_x_110:
[C---:B------:R-:W-:Y:S02]  /*4e00*/  LEA R0, R103.reuse, UR48, 0x3 ;  /* 0x0000003067007c11 */ /* 0x040fe4000f8e18ff */
[----:B------:R-:W-:Y:S02]  /*4e10*/  SHF.L.U32 R2, R96, 0x1f, RZ ;  /* 0x0000001f60027819 */ /* 0x000fe400000006ff */
[----:B------:R-:W-:Y:S02]  /*4e20*/  LEA R16, R103, UR48, 0x4 ;  /* 0x0000003067107c11 */ /* 0x000fe4000f8e20ff */
[----:B------:R-:W2:Y:S02]  /*4e30*/  SYNCS.PHASECHK.TRANS64.TRYWAIT P0, [R0+URZ+0x80], R2 ;  /* 0x00008002000075a7 */ /* 0x000ea400080011ff */
[----:B--2---:R-:W-:Y:S05]  /*4e40*/  @!P0 BRA `(.L_x_80) ;  /* 0x0000003000788947 */ /* 0x004fea0003800000 */
.L_x_152:
[----:B------:R-:W4:Y:S01]  /*4e50*/  LDC.64 R10, c[0x0][0xb10] ;  /* 0x0002c400ff0a7b82 */ /* 0x000f220000000a00 */
[----:B------:R-:W3:Y:S01]  /*4e60*/  LDS.128 R16, [R16+0x110] ;  /* 0x0001100010107984 */ /* 0x000ee20000000c00 */
[----:B-1----:R-:W-:Y:S01]  /*4e70*/  ISETP.NE.AND P1, PT, R41, 0x1, PT ;  /* 0x000000012900780c */ /* 0x002fe20003f25270 */
[----:B--2---:R-:W-:Y:S01]  /*4e80*/  VIADD R0, R0, 0x90 ;  /* 0x0000009000007836 */ /* 0x004fe20000000000 */
[----:B------:R-:W-:Y:S04]  /*4e90*/  ISETP.GE.AND P0, PT, R40, 0x1, PT ;  /* 0x000000012800780c */ /* 0x000fe80003f06270 */
[----:B------:R-:W1:Y:S01]  /*4ea0*/  LDC.64 R8, c[0x0][0xb18] ;  /* 0x0002c600ff087b82 */ /* 0x000e620000000a00 */
[----:B------:R-:W-:Y:S01]  /*4eb0*/  PRMT R0, RZ, 0x654, R0 ;  /* 0x00000654ff007816 */ /* 0x000fe20000000000 */
[----:B------:R-:W-:Y:S01]  /*4ec0*/  @!PT LDS RZ, [RZ] ;  /* 0x00000000fffff984 */ /* 0x000fe20000000800 */
[----:B------:R-:W-:Y:S01]  /*4ed0*/  @!PT LDS RZ, [RZ] ;  /* 0x00000000fffff984 */ /* 0x000fe20000000800 */
[----:B------:R-:W-:Y:S01]  /*4ee0*/  @!PT LDS RZ, [RZ] ;  /* 0x00000000fffff984 */ /* 0x000fe20000000800 */
[----:B------:R-:W-:Y:S01]  /*4ef0*/  @!PT LDS RZ, [RZ] ;  /* 0x00000000fffff984 */ /* 0x000fe20000000800 */
[----:B------:R2:W-:Y:S06]  /*4f00*/  MEMBAR.ALL.CTA ;  /* 0x0000000000007992 */ /* 0x0005ec0000008000 */
[----:B--2---:R-:W2:Y:S01]  /*4f10*/  FENCE.VIEW.ASYNC.S ;  /* 0x00000000000073c6 */ /* 0x004ea20000000000 */
[----:B------:R-:W1:Y:S08]  /*4f20*/  @!P1 LDC R12, c[0x0][0xb20] ;  /* 0x0002c800ff0c9b82 */ /* 0x000e700000000800 */
[----:B------:R-:W1:Y:S01]  /*4f30*/  @!P1 LDC R7, c[0x0][0xb0c] ;  /* 0x0002c300ff079b82 */ /* 0x000e620000000800 */
[----:B--2---:R2:W-:Y:S01]  /*4f40*/  SYNCS.ARRIVE.TRANS64.RED.A1T0 RZ, [R0+URZ], RZ ;  /* 0x000000ff00ff79a7 */ /* 0x0045e200081004ff */
[----:B---3--:R-:W-:Y:S04]  /*4f50*/  LOP3.LUT P4, RZ, R18, 0x1, RZ, 0xc0, !PT ;  /* 0x0000000112ff7812 */ /* 0x008fe8000788c0ff */
[----:B------:R-:W-:Y:S09]  /*4f60*/  P2R R101, PR, RZ, 0x10 ;  /* 0x00000010ff657803 */ /* 0x000ff20000000000 */
[----:B------:R-:W-:Y:S02]  /*4f70*/  @P4 MOV R44, R16 ;  /* 0x00000010002c4202 */ /* 0x000fe40000000f00 */
[----:B------:R-:W-:Y:S01]  /*4f80*/  @P4 LOP3.LUT R43, R17, 0xffff, RZ, 0xc0, !PT ;  /* 0x0000ffff112b4812 */ /* 0x000fe200078ec0ff */
[----:B--2-4-:R-:W-:Y:S06]  /*4f90*/  @!P0 BRA `(.L_x_81) ;  /* 0x0000000000a48947 */ /* 0x014fec0003800000 */
[----:B------:R-:W-:Y:S01]  /*4fa0*/  IMAD.HI.U32 R0, R90, R39, RZ ;  /* 0x000000275a007227 */ /* 0x000fe200078e00ff */
[----:B------:R-:W-:Y:S02]  /*4fb0*/  ISETP.NE.AND P0, PT, R38, 0x1, PT ;  /* 0x000000012600780c */ /* 0x000fe40003f05270 */
[----:B------:R-:W-:Y:S01]  /*4fc0*/  ISETP.NE.AND P2, PT, R40, 0x1, PT ;  /* 0x000000012800780c */ /* 0x000fe20003f45270 */
[----:B------:R-:W-:Y:S01]  /*4fd0*/  IMAD.HI.U32 R4, R91, R84, RZ ;  /* 0x000000545b047227 */ /* 0x000fe200078e00ff */
[----:B------:R-:W-:Y:S02]  /*4fe0*/  SHF.R.U32.HI R0, RZ, R89, R0 ;  /* 0x00000059ff007219 */ /* 0x000fe40000011600 */
[----:B------:R-:W-:Y:S01]  /*4ff0*/  ISETP.NE.AND P3, PT, R42, 0x1, PT ;  /* 0x000000012a00780c */ /* 0x000fe20003f65270 */
[----:B------:R-:W-:Y:S01]  /*5000*/  IMAD.HI.U32 R6, R43, R39, RZ ;  /* 0x000000272b067227 */ /* 0x000fe200078e00ff */
[-C--:B------:R-:W-:Y:S02]  /*5010*/  SHF.R.U32.HI R4, RZ, R85.reuse, R4 ;  /* 0x00000055ff047219 */ /* 0x080fe40000011604 */
[----:B------:R-:W-:Y:S01]  /*5020*/  SEL R0, R90, R0, !P0 ;  /* 0x000000005a007207 */ /* 0x000fe20004000000 */
[----:B------:R-:W-:Y:S01]  /*5030*/  IMAD.HI.U32 R5, R44, R84, RZ ;  /* 0x000000542c057227 */ /* 0x000fe200078e00ff */
[----:B------:R-:W-:Y:S03]  /*5040*/  SEL R4, R91, R4, !P3 ;  /* 0x000000045b047207 */ /* 0x000fe60005800000 */
[-C--:B------:R-:W-:Y:S01]  /*5050*/  IMAD.HI.U32 R3, R0, R36.reuse, RZ ;  /* 0x0000002400037227 */ /* 0x080fe200078e00ff */
[----:B------:R-:W-:Y:S03]  /*5060*/  SHF.R.U32.HI R5, RZ, R85, R5 ;  /* 0x00000055ff057219 */ /* 0x000fe60000011605 */
[----:B------:R-:W-:Y:S01]  /*5070*/  IMAD.HI.U32 R2, R4, R36, RZ ;  /* 0x0000002404027227 */ /* 0x000fe200078e00ff */
[----:B------:R-:W-:Y:S02]  /*5080*/  @P2 SHF.R.U32.HI R0, RZ, R37, R3 ;  /* 0x00000025ff002219 */ /* 0x000fe40000011603 */
[----:B------:R-:W-:Y:S02]  /*5090*/  SHF.R.U32.HI R3, RZ, R89, R6 ;  /* 0x00000059ff037219 */ /* 0x000fe40000011606 */
[----:B------:R-:W-:Y:S01]  /*50a0*/  @P2 SHF.R.U32.HI R4, RZ, R37, R2 ;  /* 0x00000025ff042219 */ /* 0x000fe20000011602 */
[----:B------:R-:W-:Y:S01]  /*50b0*/  IMAD R0, R40, R0, RZ ;  /* 0x0000000028007224 */ /* 0x000fe200078e02ff */
[----:B------:R-:W-:Y:S02]  /*50c0*/  SEL R3, R43, R3, !P0 ;  /* 0x000000032b037207 */ /* 0x000fe40004000000 */
[----:B------:R-:W-:Y:S01]  /*50d0*/  SEL R2, R44, R5, !P3 ;  /* 0x000000052c027207 */ /* 0x000fe20005800000 */
[----:B------:R-:W-:Y:S01]  /*50e0*/  IMAD R5, R40, R4, RZ ;  /* 0x0000000428057224 */ /* 0x000fe200078e02ff */
[C---:B------:R-:W-:Y:S01]  /*50f0*/  ISETP.GE.AND P0, PT, R3.reuse, R0, PT ;  /* 0x000000000300720c */ /* 0x040fe20003f06270 */
[C---:B------:R-:W-:Y:S03]  /*5100*/  IMAD.HI.U32 R0, R3.reuse, R36, RZ ;  /* 0x0000002403007227 */ /* 0x040fe600078e00ff */
[C---:B------:R-:W-:Y:S02]  /*5110*/  ISETP.GE.OR P0, PT, R2.reuse, R5, P0 ;  /* 0x000000050200720c */ /* 0x040fe40000706670 */
[----:B------:R-:W-:Y:S04]  /*5120*/  SHF.R.U32.HI R0, RZ, R37, R0 ;  /* 0x00000025ff007219 */ /* 0x000fe80000011600 */
[C---:B------:R-:W-:Y:S05]  /*5130*/  SEL R6, R3.reuse, R0, !P2 ;  /* 0x0000000003067207 */ /* 0x040fea0005000000 */
        /* <DEDUP_REMOVED lines=14> */
[----:B------:R-:W-:Y:S07]  /*5220*/  IMAD R43, R3, R38, R43 ;  /* 0x00000026032b7224 */ /* 0x000fee00078e022b */
.L_x_81:
[----:B-1----:R-:W-:Y:S01]  /*5230*/  @!P1 ISETP.NE.AND P0, PT, R8, 0x1, PT ;  /* 0x000000010800980c */ /* 0x002fe20003f05270 */
[----:B------:R-:W-:Y:S01]  /*5240*/  @!P1 IMAD.HI.U32 R0, R44, R10, RZ ;  /* 0x0000000a2c009227 */ /* 0x000fe200078e00ff */
[----:B------:R-:W-:Y:S01]  /*5250*/  @!P1 ISETP.NE.AND P2, PT, R7, 0x1, PT ;  /* 0x000000010700980c */ /* 0x000fe20003f45270 */
[----:B------:R-:W-:Y:S01]  /*5260*/  ULOP3.LUT UP0, URZ, UR52, 0x1b0, URZ, 0xc0, !UPT ;  /* 0x000001b034ff7892 */ /* 0x000fe2000f80c0ff */
[----:B------:R-:W-:Y:S01]  /*5270*/  R2UR UR42, R15 ;  /* 0x000000000f2a72ca */ /* 0x000fe200000e0000 */
[----:B------:R-:W-:Y:S01]  /*5280*/  @!P1 IMAD.HI.U32 R2, R43, R9, RZ ;  /* 0x000000092b029227 */ /* 0x000fe200078e00ff */
[----:B------:R-:W-:Y:S02]  /*5290*/  @!P1 SHF.R.U32.HI R0, RZ, R11, R0 ;  /* 0x0000000bff009219 */ /* 0x000fe40000011600 */
[----:B------:R-:W-:Y:S01]  /*52a0*/  R2UR UR41, R14 ;  /* 0x000000000e2972ca */ /* 0x000fe200000e0000 */
[----:B------:R-:W-:Y:S01]  /*52b0*/  VIADD R103, R103, 0x1 ;  /* 0x0000000167677836 */ /* 0x000fe20000000000 */
[----:B------:R-:W-:Y:S02]  /*52c0*/  @!P1 SHF.R.U32.HI R2, RZ, R12, R2 ;  /* 0x0000000cff029219 */ /* 0x000fe40000011602 */
[----:B------:R-:W-:Y:S02]  /*52d0*/  @!P1 SEL R3, R44, R0, !P2 ;  /* 0x000000002c039207 */ /* 0x000fe40005000000 */
[----:B------:R-:W-:Y:S02]  /*52e0*/  @!P1 SEL R2, R43, R2, !P0 ;  /* 0x000000022b029207 */ /* 0x000fe40004000000 */
[----:B------:R-:W-:Y:S01]  /*52f0*/  @P4 SHF.R.U32.HI R95, RZ, 0x10, R17 ;  /* 0x00000010ff5f4819 */ /* 0x000fe20000011611 */
[----:B------:R-:W-:Y:S02]  /*5300*/  USHF.L.U32 UR42, UR42, 0x7, URZ ;  /* 0x000000072a2a7899 */ /* 0x000fe400080006ff */
[----:B------:R-:W-:Y:S02]  /*5310*/  @!P1 IMAD.IADD R0, R2, 0x1, -R3 ;  /* 0x0000000102009824 */ /* 0x000fe400078e0a03 */
[----:B------:R-:W-:Y:S01]  /*5320*/  @!P1 IMAD.IADD R2, R3, 0x1, -R2 ;  /* 0x0000000103029824 */ /* 0x000fe200078e0a02 */
[----:B------:R-:W-:Y:S01]  /*5330*/  USHF.L.U32 UR41, UR41, 0x6, URZ ;  /* 0x0000000629297899 */ /* 0x000fe200080006ff */
[----:B------:R-:W-:Y:S02]  /*5340*/  @!P1 IMAD R44, R0, R7, R44 ;  /* 0x00000007002c9224 */ /* 0x000fe400078e022c */
[----:B------:R-:W-:Y:S01]  /*5350*/  @!P1 IMAD R43, R2, R8, R43 ;  /* 0x00000008022b9224 */ /* 0x000fe200078e022b */
[----:B------:R-:W-:Y:S08]  /*5360*/  BRA.U !UP0, `(.L_x_82) ;  /* 0x00000001087c7547 */ /* 0x000ff0000b800000 */
[----:B------:R-:W1:Y:S01]  /*5370*/  LDCU.64 UR8, c[0x4][0x80] ;  /* 0x01001000ff0877ac */ /* 0x000e620008000a00 */
[----:B------:R-:W-:Y:S01]  /*5380*/  MOV R2, 0x0 ;  /* 0x0000000000027802 */ /* 0x000fe20000000f00 */
[----:B------:R-:W-:Y:S02]  /*5390*/  HFMA2 R12, -RZ, RZ, 0, 5.9604644775390625e-08 ;  /* 0x00000001ff0c7431 */ /* 0x000fe400000001ff */
[----:B------:R-:W-:Y:S01]  /*53a0*/  IMAD.MOV.U32 R8, RZ, RZ, 0x70 ;  /* 0x00000070ff087424 */ /* 0x000fe200078e00ff */
[----:B------:R2:W3:Y:S01]  /*53b0*/  LDC.64 R14, c[0x4][R2] ;  /* 0x01000000020e7b82 */ /* 0x0004e20000000a00 */
[----:B------:R-:W4:Y:S01]  /*53c0*/  LDCU.64 UR6, c[0x4][0x88] ;  /* 0x01001100ff0677ac */ /* 0x000f220008000a00 */
[----:B------:R-:W-:Y:S01]  /*53d0*/  IMAD.MOV.U32 R13, RZ, RZ, RZ ;  /* 0x000000ffff0d7224 */ /* 0x000fe200078e00ff */
[----:B------:R-:W2:Y:S01]  /*53e0*/  LDCU.64 UR4, c[0x4][0x8] ;  /* 0x01000100ff0477ac */ /* 0x000ea20008000a00 */
[----:B-1----:R-:W-:Y:S01]  /*53f0*/  MOV R5, UR9 ;  /* 0x0000000900057c02 */ /* 0x002fe20008000f00 */
[----:B------:R-:W-:Y:S01]  /*5400*/  IMAD.U32 R4, RZ, RZ, UR8 ;  /* 0x00000008ff047e24 */ /* 0x000fe2000f8e00ff */
[----:B----4-:R-:W-:Y:S01]  /*5410*/  MOV R7, UR7 ;  /* 0x0000000700077c02 */ /* 0x010fe20008000f00 */
[----:B------:R-:W-:Y:S01]  /*5420*/  IMAD.U32 R6, RZ, RZ, UR6 ;  /* 0x00000006ff067e24 */ /* 0x000fe2000f8e00ff */
[----:B--2---:R-:W-:Y:S01]  /*5430*/  MOV R11, UR5 ;  /* 0x00000005000b7c02 */ /* 0x004fe20008000f00 */
[----:B------:R-:W-:Y:S02]  /*5440*/  IMAD.U32 R10, RZ, RZ, UR4 ;  /* 0x00000004ff0a7e24 */ /* 0x000fe4000f8e00ff */
[----:B------:R-:W-:Y:S07]  /*5450*/  LEPC R20, `(.L_x_83) ;  /* 0x000000001014794e */ /* 0x000fee0000000000 */
[----:B---3-5:R-:W-:Y:S05]  /*5460*/  CALL.ABS.NOINC R14 ;  /* 0x000000000e007343 */ /* 0x028fea0003c00000 */
.L_x_83:
[----:B------:R-:W1:Y:S01]  /*5470*/  LDCU.64 UR8, c[0x4][0x80] ;  /* 0x01001000ff0877ac */ /* 0x000e620008000a00 */
[----:B------:R-:W2:Y:S01]  /*5480*/  LDC.64 R2, c[0x4][R2] ;  /* 0x0100000002027b82 */ /* 0x000ea20000000a00 */
[----:B------:R-:W-:Y:S02]  /*5490*/  HFMA2 R12, -RZ, RZ, 0, 5.9604644775390625e-08 ;  /* 0x00000001ff0c7431 */ /* 0x000fe400000001ff */
[----:B------:R-:W-:Y:S02]  /*54a0*/  IMAD.MOV.U32 R8, RZ, RZ, 0x70 ;  /* 0x00000070ff087424 */ /* 0x000fe400078e00ff */
[----:B------:R-:W-:Y:S01]  /*54b0*/  IMAD.MOV.U32 R13, RZ, RZ, RZ ;  /* 0x000000ffff0d7224 */ /* 0x000fe200078e00ff */
[----:B------:R-:W3:Y:S01]  /*54c0*/  LDCU.64 UR6, c[0x4][0x88] ;  /* 0x01001100ff0677ac */ /* 0x000ee20008000a00 */
[----:B------:R-:W4:Y:S01]  /*54d0*/  LDCU.64 UR4, c[0x4][0x8] ;  /* 0x01000100ff0477ac */ /* 0x000f220008000a00 */
[----:B-1----:R-:W-:Y:S02]  /*54e0*/  MOV R4, UR8 ;  /* 0x0000000800047c02 */ /* 0x002fe40008000f00 */
[----:B------:R-:W-:Y:S02]  /*54f0*/  MOV R5, UR9 ;  /* 0x0000000900057c02 */ /* 0x000fe40008000f00 */
[----:B---3--:R-:W-:Y:S01]  /*5500*/  MOV R7, UR7 ;  /* 0x0000000700077c02 */ /* 0x008fe20008000f00 */
[----:B------:R-:W-:Y:S01]  /*5510*/  IMAD.U32 R6, RZ, RZ, UR6 ;  /* 0x00000006ff067e24 */ /* 0x000fe2000f8e00ff */
[----:B----4-:R-:W-:Y:S01]  /*5520*/  MOV R11, UR5 ;  /* 0x00000005000b7c02 */ /* 0x010fe20008000f00 */
[----:B------:R-:W-:Y:S02]  /*5530*/  IMAD.U32 R10, RZ, RZ, UR4 ;  /* 0x00000004ff0a7e24 */ /* 0x000fe4000f8e00ff */
[----:B------:R-:W-:Y:S07]  /*5540*/  LEPC R20, `(.L_x_82) ;  /* 0x000000001014794e */ /* 0x000fee0000000000 */
[----:B--2---:R-:W-:Y:S05]  /*5550*/  CALL.ABS.NOINC R2 ;  /* 0x0000000002007343 */ /* 0x004fea0003c00000 */
.L_x_82:
[----:B------:R-:W-:Y:S01]  /*5560*/  ISETP.NE.U32.AND P4, PT, R82, RZ, PT ;  /* 0x000000ff5200720c */ /* 0x000fe20003f85070 */
[----:B------:R-:W-:Y:S01]  /*5570*/  UISETP.NE.AND UP2, UPT, UR53, URZ, UPT ;  /* 0x000000ff3500728c */ /* 0x000fe2000bf45270 */
[----:B------:R-:W-:Y:S01]  /*5580*/  ISETP.NE.U32.AND P2, PT, RZ, UR38, PT ;  /* 0x00000026ff007c0c */ /* 0x000fe2000bf45070 */
[----:B------:R-:W-:Y:S01]  /*5590*/  UISETP.NE.U32.AND UP1, UPT, UR44, URZ, UPT ;  /* 0x000000ff2c00728c */ /* 0x000fe2000bf25070 */
[----:B------:R-:W-:Y:S01]  /*55a0*/  ISETP.NE.AND.EX P4, PT, R83, RZ, PT, P4 ;  /* 0x000000ff5300720c */ /* 0x000fe20003f85340 */
[----:B------:R-:W-:Y:S01]  /*55b0*/  UPLOP3.LUT UP0, UPT, UPT, UPT, UPT, 0x40, 0x4 ;  /* 0x000000000004789c */ /* 0x000fe20003f0e870 */
[----:B------:R-:W-:Y:S01]  /*55c0*/  ISETP.NE.AND.EX P2, PT, RZ, UR39, PT, P2 ;  /* 0x00000027ff007c0c */ /* 0x000fe2000bf45320 */
[----:B------:R-:W-:Y:S01]  /*55d0*/  UISETP.NE.AND.EX UP1, UPT, UR45, URZ, UPT, UP1 ;  /* 0x000000ff2d00728c */ /* 0x000fe2000bf25310 */
[----:B------:R-:W-:Y:S04]  /*55e0*/  PLOP3.LUT P1, PT, PT, PT, UP2, 0x80, 0x8 ;  /* 0x000000000008781c */ /* 0x000fe80003f2f028 */
[----:B------:R-:W-:Y:S06]  /*55f0*/  @UP2 UPLOP3.LUT UP0, UPT, UPT, UPT, UP1, 0x80, 0x8 ;  /* 0x000000000008289c */ /* 0x000fec0003f0f010 */
[----:B------:R-:W-:Y:S01]  /*5600*/  PLOP3.LUT P0, PT, PT, PT, UP0, 0x80, 0x8 ;  /* 0x000000000008781c */ /* 0x000fe20003f0f008 */
[----:B------:R-:W-:Y:S01]  /*5610*/  @!UPT UIADD3 URZ, UPT, UPT, URZ, URZ, URZ ;  /* 0x000000fffffff290 */ /* 0x000fe2000fffe0ff */
[----:B------:R-:W-:Y:S11]  /*5620*/  BRA.U !UP1, `(.L_x_84) ;  /* 0x0000000109387547 */ /* 0x000ff6000b800000 */
[----:B------:R-:W-:Y:S01]  /*5630*/  UISETP.NE.U32.AND UP0, UPT, UR38, URZ, UPT ;  /* 0x000000ff2600728c */ /* 0x000fe2000bf05070 */
[----:B------:R-:W-:Y:S02]  /*5640*/  HFMA2 R0, -RZ, RZ, 0, 5.9604644775390625e-08 ;  /* 0x00000001ff007431 */ /* 0x000fe400000001ff */
[----:B------:R-:W-:Y:S01]  /*5650*/  IMAD.MOV.U32 R88, RZ, RZ, 0x1 ;  /* 0x00000001ff587424 */ /* 0x000fe200078e00ff */
[----:B------:R-:W-:Y:S06]  /*5660*/  UISETP.NE.AND.EX UP0, UPT, UR39, URZ, UPT, UP0 ;  /* 0x000000ff2700728c */ /* 0x000fec000bf05300 */
[----:B------:R-:W-:Y:S05]  /*5670*/  PLOP3.LUT P3, PT, PT, PT, UP0, 0x80, 0x8 ;  /* 0x000000000008781c */ /* 0x000fea0003f6f008 */
[----:B------:R-:W1:Y:S01]  /*5680*/  @UP0 LDCU.64 UR6, c[0x0][0x888] ;  /* 0x00011100ff0607ac */ /* 0x000e620008000a00 */
[----:B------:R-:W-:Y:S07]  /*5690*/  @UP0 UIMAD UR4, UR36, UR44, URZ ;  /* 0x0000002c240402a4 */ /* 0x000fee000f8e02ff */
[----:B------:R-:W-:Y:S01]  /*56a0*/  @!P3 PRMT R88, R0, 0x7610, R88 ;  /* 0x000076100058b816 */ /* 0x000fe20000000058 */
[----:B-1----:R-:W-:Y:S03]  /*56b0*/  @UP0 UIMAD.WIDE UR6, UR4, 0x4, UR6 ;  /* 0x00000004040608a5 */ /* 0x002fe6000f8e0206 */
[----:B------:R-:W1:Y:S03]  /*56c0*/  @!UP0 LDCU UR4, c[0x0][0x880] ;  /* 0x00011000ff0487ac */ /* 0x000e660008000800 */
[----:B------:R-:W-:Y:S01]  /*56d0*/  IMAD.U32 R2, RZ, RZ, UR6 ;  /* 0x00000006ff027e24 */ /* 0x000fe2000f8e00ff */
[----:B------:R-:W-:Y:S05]  /*56e0*/  MOV R3, UR7 ;  /* 0x0000000700037c02 */ /* 0x000fea0008000f00 */
[----:B-----5:R2:W5:Y:S02]  /*56f0*/  @P3 LDG.E R49, desc[UR46][R2.64] ;  /* 0x0000002e02313981 */ /* 0x020564000c1e1900 */
[----:B-12---:R-:W-:Y:S02]  /*5700*/  @!P3 IMAD.U32 R49, RZ, RZ, UR4 ;  /* 0x00000004ff31be24 */ /* 0x006fe4000f8e00ff */
.L_x_84:
[----:B------:R-:W-:Y:S05]  /*5710*/  @!P4 BRA `(.L_x_85) ;  /* 0x000000000020c947 */ /* 0x000fea0003800000 */
[----:B------:R-:W-:Y:S04]  /*5720*/  ISETP.NE.U32.AND P3, PT, R80, RZ, PT ;  /* 0x000000ff5000720c */ /* 0x000fe80003f65070 */
[----:B------:R-:W-:Y:S11]  /*5730*/  ISETP.NE.AND.EX P3, PT, R81, RZ, PT, P3 ;  /* 0x000000ff5100720c */ /* 0x000ff60003f65330 */
[----:B------:R-:W-:Y:S02]  /*5740*/  @!UPT UIADD3 URZ, UPT, UPT, URZ, URZ, URZ ;  /* 0x000000fffffff290 */ /* 0x000fe4000fffe0ff */
[----:B------:R-:W1:Y:S01]  /*5750*/  @P3 LDC.64 R2, c[0x0][0x8a8] ;  /* 0x00022a00ff023b82 */ /* 0x000e620000000a00 */
[----:B------:R-:W-:Y:S04]  /*5760*/  @P3 IMAD R0, R82, UR36, RZ ;  /* 0x0000002452003c24 */ /* 0x000fe8000f8e02ff */
[----:B-1----:R-:W-:Y:S05]  /*5770*/  @P3 IMAD.WIDE R2, R0, 0x4, R2 ;  /* 0x0000000400023825 */ /* 0x002fea00078e0202 */
[----:B-----5:R1:W5:Y:S02]  /*5780*/  @P3 LDG.E R47, desc[UR46][R2.64] ;  /* 0x0000002e022f3981 */ /* 0x020364000c1e1900 */
[----:B-1----:R-:W2:Y:S02]  /*5790*/  @!P3 LDC R47, c[0x0][0x8a0] ;  /* 0x00022800ff2fbb82 */ /* 0x002ea40000000800 */
.L_x_85:
[----:B-----5:R-:W-:Y:S01]  /*57a0*/  FSETP.NEU.AND P3, PT, R49, RZ, PT ;  /* 0x000000ff3100720b */ /* 0x020fe20003f6d000 */
[----:B------:R-:W-:Y:S01]  /*57b0*/  ULOP3.LUT UR4, UR51, 0x1, URZ, 0x3c, !UPT ;  /* 0x0000000133047892 */ /* 0x000fe2000f8e3cff */
[----:B------:R-:W-:Y:S01]  /*57c0*/  SEL R4, RZ, 0xffffffff, P2 ;  /* 0xffffffffff047807 */ /* 0x000fe20001000000 */
[----:B------:R-:W-:Y:S01]  /*57d0*/  IMAD.U32 R72, RZ, RZ, UR56 ;  /* 0x00000038ff487e24 */ /* 0x000fe2000f8e00ff */
[----:B------:R-:W-:Y:S01]  /*57e0*/  @P1 LOP3.LUT P2, RZ, R88, 0xff, RZ, 0xc0, !PT ;  /* 0x000000ff58ff1812 */ /* 0x000fe2000784c0ff */
[----:B------:R-:W-:Y:S01]  /*57f0*/  IMAD.SHL.U32 R106, R94, 0x10, RZ ;  /* 0x000000105e6a7824 */ /* 0x000fe200078e00ff */
[----:B------:R-:W-:Y:S01]  /*5800*/  @P1 SEL R0, RZ, 0xffffffff, P3 ;  /* 0xffffffffff001807 */ /* 0x000fe20001800000 */
[----:B------:R-:W-:Y:S01]  /*5810*/  IMAD.U32 R107, RZ, RZ, UR4 ;  /* 0x00000004ff6b7e24 */ /* 0x000fe2000f8e00ff */
[----:B------:R-:W-:Y:S01]  /*5820*/  LEA R73, R45, UR48, 0x3 ;  /* 0x000000302d497c11 */ /* 0x000fe2000f8e18ff */
[----:B------:R-:W-:Y:S01]  /*5830*/  IMAD.SHL.U32 R72, R72, 0x2000, RZ ;  /* 0x0000200048487824 */ /* 0x000fe200078e00ff */
[----:B------:R-:W-:Y:S01]  /*5840*/  @P0 SEL R0, R4, R0, !P2 ;  /* 0x0000000004000207 */ /* 0x000fe20005000000 */
[----:B------:R-:W-:Y:S01]  /*5850*/  IMAD.SHL.U32 R105, R93, 0x10, RZ ;  /* 0x000000105d697824 */ /* 0x000fe200078e00ff */
[----:B------:R-:W-:Y:S01]  /*5860*/  PLOP3.LUT P2, PT, PT, PT, UP1, 0x80, 0x8 ;  /* 0x000000000008781c */ /* 0x000fe20003f4f018 */
[----:B------:R-:W-:Y:S01]  /*5870*/  IMAD.IADD R67, R99, 0x1, R72 ;  /* 0x0000000163437824 */ /* 0x000fe200078e0248 */
[----:B------:R-:W-:Y:S01]  /*5880*/  @P1 LOP3.LUT R0, R0, 0x1, RZ, 0xc0, !PT ;  /* 0x0000000100001812 */ /* 0x000fe200078ec0ff */
[----:B------:R-:W-:Y:S01]  /*5890*/  BSSY B1, `(.L_x_86) ;  /* 0x0000039000017945 */ /* 0x000fe20003800000 */
[----:B------:R-:W-:Y:S01]  /*58a0*/  LOP3.LUT P4, R102, R88, 0xff, RZ, 0xc0, !PT ;  /* 0x000000ff58667812 */ /* 0x000fe2000788c0ff */
[----:B------:R-:W-:Y:S01]  /*58b0*/  IMAD.IADD R66, R67, 0x1, R106 ;  /* 0x0000000143427824 */ /* 0x000fe200078e026a */
[----:B------:R-:W-:Y:S01]  /*58c0*/  ISETP.NE.U32.OR P5, PT, R0, 0x1, !P1 ;  /* 0x000000010000780c */ /* 0x000fe20004fa5470 */
[----:B------:R-:W-:Y:S01]  /*58d0*/  IMAD.U32 R0, RZ, RZ, UR56 ;  /* 0x00000038ff007e24 */ /* 0x000fe2000f8e00ff */
[----:B------:R-:W-:Y:S01]  /*58e0*/  SEL R3, RZ, 0xffffffff, P3 ;  /* 0xffffffffff037807 */ /* 0x000fe20001800000 */
[----:B------:R-:W-:Y:S01]  /*58f0*/  IMAD.MOV.U32 R75, RZ, RZ, 0x1 ;  /* 0x00000001ff4b7424 */ /* 0x000fe200078e00ff */
[----:B------:R-:W-:Y:S01]  /*5900*/  P2R R104, PR, RZ, 0x20 ;  /* 0x00000020ff687803 */ /* 0x000fe20000000000 */
[----:B------:R-:W-:Y:S01]  /*5910*/  IMAD R48, R45, 0x40, R46 ;  /* 0x000000402d307824 */ /* 0x000fe200078e022e */
[----:B------:R-:W-:Y:S01]  /*5920*/  LEA R0, R0, UR48, 0x3 ;  /* 0x0000003000007c11 */ /* 0x000fe2000f8e18ff */
[----:B------:R-:W-:Y:S01]  /*5930*/  IMAD.U32 R74, RZ, RZ, UR56 ;  /* 0x00000038ff4a7e24 */ /* 0x000fe2000f8e00ff */
[----:B------:R-:W-:Y:S02]  /*5940*/  @P2 SEL R3, R4, R3, !P4 ;  /* 0x0000000304032207 */ /* 0x000fe40006000000 */
[----:B------:R-:W-:Y:S02]  /*5950*/  CS2R R78, SRZ ;  /* 0x00000000004e7805 */ /* 0x000fe4000001ff00 */
[----:B------:R-:W-:Y:S02]  /*5960*/  CS2R R76, SRZ ;  /* 0x00000000004c7805 */ /* 0x000fe4000001ff00 */
[----:B------:R-:W-:Y:S02]  /*5970*/  CS2R R70, SRZ ;  /* 0x0000000000467805 */ /* 0x000fe4000001ff00 */
[----:B------:R-:W-:Y:S02]  /*5980*/  LOP3.LUT R3, R3, 0x1, RZ, 0xc0, !PT ;  /* 0x0000000103037812 */ /* 0x000fe400078ec0ff */
[----:B------:R-:W-:Y:S02]  /*5990*/  CS2R R68, SRZ ;  /* 0x0000000000447805 */ /* 0x000fe4000001ff00 */
[----:B------:R-:W-:Y:S02]  /*59a0*/  @P5 SHF.L.U32 R2, R107, 0x1f, RZ ;  /* 0x0000001f6b025819 */ /* 0x000fe400000006ff */
[----:B------:R-:W-:Y:S02]  /*59b0*/  CS2R R62, SRZ ;  /* 0x00000000003e7805 */ /* 0x000fe4000001ff00 */
[----:B------:R-:W-:Y:S02]  /*59c0*/  ISETP.NE.U32.AND P2, PT, R3, 0x1, PT ;  /* 0x000000010300780c */ /* 0x000fe40003f45070 */
[----:B------:R-:W-:Y:S01]  /*59d0*/  CS2R R60, SRZ ;  /* 0x00000000003c7805 */ /* 0x000fe2000001ff00 */
[----:B------:R1:W3:Y:S01]  /*59e0*/  @P5 SYNCS.PHASECHK.TRANS64.TRYWAIT P1, [R0+URZ+0x40], R2 ;  /* 0x00004002000055a7 */ /* 0x0002e200080211ff */
[----:B------:R-:W-:Y:S02]  /*59f0*/  CS2R R58, SRZ ;  /* 0x00000000003a7805 */ /* 0x000fe4000001ff00 */
[----:B------:R-:W-:Y:S02]  /*5a00*/  P2R R108, PR, RZ, 0x4 ;  /* 0x00000004ff6c7803 */ /* 0x000fe40000000000 */
[----:B------:R-:W-:Y:S01]  /*5a10*/  CS2R R56, SRZ ;  /* 0x0000000000387805 */ /* 0x000fe2000001ff00 */
[----:B------:R-:W-:Y:S02]  /*5a20*/  IMAD.IADD R65, R67, 0x1, R105 ;  /* 0x0000000143417824 */ /* 0x000fe400078e0269 */
[----:B------:R-:W-:Y:S01]  /*5a30*/  IMAD.IADD R64, R98, 0x1, R66 ;  /* 0x0000000162407824 */ /* 0x000fe200078e0242 */
[----:B-1----:R-:W-:Y:S04]  /*5a40*/  SHF.L.U32 R2, R97, 0x1f, RZ ;  /* 0x0000001f61027819 */ /* 0x002fe800000006ff */
[----:B------:R1:W4:Y:S01]  /*5a50*/  SYNCS.PHASECHK.TRANS64.TRYWAIT P0, [R73+URZ+0xa0], R2 ;  /* 0x0000a002490075a7 */ /* 0x00032200080011ff */
[----:B---3--:R-:W-:Y:S01]  /*5a60*/  @P5 SEL R75, RZ, 0x1, !P1 ;  /* 0x00000001ff4b5807 */ /* 0x008fe20004800000 */
[----:B-1----:R-:W-:Y:S06]  /*5a70*/  @!P5 BRA `(.L_x_87) ;  /* 0x000000000068d947 */ /* 0x002fec0003800000 */
[----:B------:R-:W-:Y:S01]  /*5a80*/  ISETP.NE.AND P1, PT, R75, RZ, PT ;  /* 0x000000ff4b00720c */ /* 0x000fe20003f25270 */
[----:B------:R-:W-:Y:S01]  /*5a90*/  BSSY B0, `(.L_x_88) ;  /* 0x000000d000007945 */ /* 0x000fe20003800000 */
[----:B------:R-:W-:Y:S02]  /*5aa0*/  CS2R R58, SRZ ;  /* 0x00000000003a7805 */ /* 0x000fe4000001ff00 */
[----:B------:R-:W-:Y:S02]  /*5ab0*/  CS2R R56, SRZ ;  /* 0x0000000000387805 */ /* 0x000fe4000001ff00 */
[----:B------:R-:W-:Y:S02]  /*5ac0*/  CS2R R62, SRZ ;  /* 0x00000000003e7805 */ /* 0x000fe4000001ff00 */
[----:B------:R-:W-:Y:S02]  /*5ad0*/  CS2R R60, SRZ ;  /* 0x00000000003c7805 */ /* 0x000fe4000001ff00 */
[----:B------:R-:W-:Y:S02]  /*5ae0*/  CS2R R70, SRZ ;  /* 0x0000000000467805 */ /* 0x000fe4000001ff00 */
[----:B------:R-:W-:Y:S02]  /*5af0*/  CS2R R68, SRZ ;  /* 0x0000000000447805 */ /* 0x000fe4000001ff00 */
[----:B------:R-:W-:Y:S02]  /*5b00*/  CS2R R78, SRZ ;  /* 0x00000000004e7805 */ /* 0x000fe4000001ff00 */
[----:B------:R-:W-:Y:S01]  /*5b10*/  CS2R R76, SRZ ;  /* 0x00000000004c7805 */ /* 0x000fe2000001ff00 */
[----:B------:R-:W-:Y:S06]  /*5b20*/  @P1 BRA `(.L_x_89) ;  /* 0x00000000000c1947 */ /* 0x000fec0003800000 */
[----:B------:R-:W-:Y:S04]  /*5b30*/  SHF.L.U32 R3, R107, 0x1f, RZ ;  /* 0x0000001f6b037819 */ /* 0x000fe800000006ff */
[----:B------:R-:W1:Y:S02]  /*5b40*/  SYNCS.PHASECHK.TRANS64.TRYWAIT P1, [R0+URZ+0x40], R3 ;  /* 0x00004003000075a7 */ /* 0x000e6400080211ff */
[----:B-1----:R-:W-:Y:S05]  /*5b50*/  @!P1 BRA `(.L_x_90) ;  /* 0x0000002400489947 */ /* 0x002fea0003800000 */
.L_x_89:
[----:B------:R-:W-:Y:S05]  /*5b60*/  BSYNC B0 ;  /* 0x0000000000007941 */ /* 0x000fea0003800000 */
.L_x_88:
[----:B------:R-:W-:Y:S01]  /*5b70*/  ISETP.NE.AND P1, PT, R108, RZ, PT ;  /* 0x000000ff6c00720c */ /* 0x000fe20003f25270 */
[----:B------:R-:W-:Y:S04]  /*5b80*/  UIADD3 UR5, UPT, UPT, UR56, 0x1, URZ ;  /* 0x0000000138057890 */ /* 0x000fe8000fffe0ff */
[----:B------:R-:W-:Y:S04]  /*5b90*/  UISETP.NE.AND UP0, UPT, UR5, 0x3, UPT ;  /* 0x000000030500788c */ /* 0x000fe8000bf05270 */
[----:B------:R-:W-:Y:S02]  /*5ba0*/  USEL UR4, URZ, 0x1, UP0 ;  /* 0x00000001ff047887 */ /* 0x000fe40008000000 */
[----:B------:R-:W-:Y:S02]  /*5bb0*/  USEL UR5, UR5, URZ, UP0 ;  /* 0x000000ff05057287 */ /* 0x000fe40008000000 */
[----:B------:R3:W1:Y:S02]  /*5bc0*/  @P1 LDS.128 R56, [R67] ;  /* 0x0000000043381984 */ /* 0x0006640000000c00 */
[----:B------:R-:W-:Y:S02]  /*5bd0*/  LOP3.LUT R107, R107, UR4, RZ, 0x3c, !PT ;  /* 0x000000046b6b7c12 */ /* 0x000fe4000f8e3cff */
[----:B------:R3:W1:Y:S01]  /*5be0*/  @P1 LDS.128 R60, [R66+0x10] ;  /* 0x00001000423c1984 */ /* 0x0006620000000c00 */
[----:B------:R-:W-:Y:S03]  /*5bf0*/  IMAD.U32 R74, RZ, RZ, UR5 ;  /* 0x00000005ff4a7e24 */ /* 0x000fe6000f8e00ff */
[----:B------:R3:W1:Y:S04]  /*5c00*/  @P1 LDS.128 R68, [R65+0x20] ;  /* 0x0000200041441984 */ /* 0x0006680000000c00 */
[----:B------:R3:W1:Y:S02]  /*5c10*/  @P1 LDS.128 R76, [R64+0x10] ;  /* 0x00001000404c1984 */ /* 0x0006640000000c00 */
.L_x_87:
[----:B------:R-:W-:Y:S05]  /*5c20*/  BSYNC B1 ;  /* 0x0000000000017941 */ /* 0x000fea0003800000 */
.L_x_86:
[----:B-1----:R-:W-:Y:S04]  /*5c30*/  SHF.R.U32.HI R0, RZ, 0x15, R48 ;  /* 0x00000015ff007819 */ /* 0x002fe80000011630 */
[----:B------:R-:W-:Y:S01]  /*5c40*/  LOP3.LUT P1, RZ, R0, 0x3, R92, 0x48, !PT ;  /* 0x0000000300ff7812 */ /* 0x000fe2000782485c */
[----:B------:R-:W-:Y:S01]  /*5c50*/  @!UPT UIADD3 URZ, UPT, UPT, URZ, URZ, URZ ;  /* 0x000000fffffff290 */ /* 0x000fe2000fffe0ff */
[----:B----4-:R-:W-:Y:S11]  /*5c60*/  @P0 BRA `(.L_x_91) ;  /* 0x0000000000080947 */ /* 0x010ff60003800000 */
[----:B------:R-:W1:Y:S02]  /*5c70*/  SYNCS.PHASECHK.TRANS64.TRYWAIT P0, [R73+URZ+0xa0], R2 ;  /* 0x0000a002490075a7 */ /* 0x000e6400080011ff */
[----:B-1----:R-:W-:Y:S05]  /*5c80*/  @!P0 BRA `(.L_x_92) ;  /* 0x0000002400108947 */ /* 0x002fea0003800000 */
.L_x_91:
[----:B------:R-:W-:Y:S05]  /*5c90*/  @!P1 BRA `(.L_x_93) ;  /* 0x0000000000409947 */ /* 0x000fea0003800000 */
[----:B------:R-:W4:Y:S01]  /*5ca0*/  LDCU.64 UR8, c[0x4][0x70] ;  /* 0x01000e00ff0877ac */ /* 0x000f220008000a00 */
[----:B------:R-:W-:Y:S01]  /*5cb0*/  MOV R3, 0x0 ;  /* 0x0000000000037802 */ /* 0x000fe20000000f00 */
[----:B------:R-:W-:Y:S02]  /*5cc0*/  HFMA2 R12, -RZ, RZ, 0, 5.9604644775390625e-08 ;  /* 0x00000001ff0c7431 */ /* 0x000fe400000001ff */
[----:B------:R-:W-:Y:S02]  /*5cd0*/  IMAD.MOV.U32 R8, RZ, RZ, 0x192 ;  /* 0x00000192ff087424 */ /* 0x000fe400078e00ff */
[----:B------:R-:W-:Y:S01]  /*5ce0*/  IMAD.MOV.U32 R13, RZ, RZ, RZ ;  /* 0x000000ffff0d7224 */ /* 0x000fe200078e00ff */
[----:B------:R-:W5:Y:S01]  /*5cf0*/  LDCU.64 UR6, c[0x4][0x78] ;  /* 0x01000f00ff0677ac */ /* 0x000f620008000a00 */
[----:B-1----:R-:W1:Y:S01]  /*5d00*/  LDC.64 R2, c[0x4][R3] ;  /* 0x0100000003027b82 */ /* 0x002e620000000a00 */
[----:B------:R-:W2:Y:S01]  /*5d10*/  LDCU.64 UR4, c[0x4][0x10] ;  /* 0x01000200ff0477ac */ /* 0x000ea20008000a00 */
[----:B----4-:R-:W-:Y:S01]  /*5d20*/  MOV R5, UR9 ;  /* 0x0000000900057c02 */ /* 0x010fe20008000f00 */
[----:B------:R-:W-:Y:S01]  /*5d30*/  IMAD.U32 R4, RZ, RZ, UR8 ;  /* 0x00000008ff047e24 */ /* 0x000fe2000f8e00ff */
[----:B-----5:R-:W-:Y:S01]  /*5d40*/  MOV R7, UR7 ;  /* 0x0000000700077c02 */ /* 0x020fe20008000f00 */
[----:B------:R-:W-:Y:S01]  /*5d50*/  IMAD.U32 R6, RZ, RZ, UR6 ;  /* 0x00000006ff067e24 */ /* 0x000fe2000f8e00ff */
[----:B--2---:R-:W-:Y:S01]  /*5d60*/  MOV R11, UR5 ;  /* 0x00000005000b7c02 */ /* 0x004fe20008000f00 */
[----:B------:R-:W-:Y:S02]  /*5d70*/  IMAD.U32 R10, RZ, RZ, UR4 ;  /* 0x00000004ff0a7e24 */ /* 0x000fe4000f8e00ff */
[----:B------:R-:W-:Y:S07]  /*5d80*/  LEPC R20, `(.L_x_93) ;  /* 0x000000001014794e */ /* 0x000fee0000000000 */
[----:B-1-3--:R-:W-:Y:S05]  /*5d90*/  CALL.ABS.NOINC R2 ;  /* 0x0000000002007343 */ /* 0x00afea0003c00000 */
.L_x_93:
[----:B------:R-:W-:Y:S05]  /*5da0*/  WARPSYNC.ALL ;  /* 0x0000000000007948 */ /* 0x000fea0003800000 */
[----:B------:R-:W-:Y:S01]  /*5db0*/  R2UR UR4, R48 ;  /* 0x00000000300472ca */ /* 0x000fe200000e0000 */
[--C-:B------:R-:W-:Y:S01]  /*5dc0*/  HADD2.F32 R50, -RZ, R56.reuse.H0_H0 ;  /* 0x20000038ff327230 */ /* 0x100fe20000004100 */
[----:B------:R-:W-:Y:S01]  /*5dd0*/  ISETP.NE.AND P0, PT, R100, RZ, PT ;  /* 0x000000ff6400720c */ /* 0x000fe20003f05270 */
[----:B------:R-:W-:Y:S01]  /*5de0*/  HADD2.F32 R51, -RZ, R56.H1_H1 ;  /* 0x30000038ff337230 */ /* 0x000fe20000004100 */
[----:B------:R-:W-:Y:S01]  /*5df0*/  BSSY.RECONVERGENT B0, `(.L_x_94) ;  /* 0x0000083000007945 */ /* 0x000fe20003800200 */
[--C-:B------:R-:W-:Y:S08]  /*5e00*/  HADD2.F32 R52, -RZ, R57.reuse.H0_H0 ;  /* 0x20000039ff347230 */ /* 0x100ff00000004100 */
[----:B------:R-:W2:Y:S02]  /*5e10*/  LDTM.x32 R4, tmem[UR4] ;  /* 0x00000004000479ee */ /* 0x000ea400082c0000 */
[C---:B--2---:R-:W-:Y:S01]  /*5e20*/  FMUL R0, R47.reuse, R4 ;  /* 0x000000042f007220 */ /* 0x044fe20000400000 */
[C---:B-1----:R-:W-:Y:S01]  /*5e30*/  FMUL R2, R47.reuse, R5 ;  /* 0x000000052f027220 */ /* 0x042fe20000400000 */
[C---:B------:R-:W-:Y:S01]  /*5e40*/  FMUL R4, R47.reuse, R8 ;  /* 0x000000082f047220 */ /* 0x040fe20000400000 */
[----:B------:R-:W-:Y:S01]  /*5e50*/  FMUL R3, R47, R6 ;  /* 0x000000062f037220 */ /* 0x000fe20000400000 */
[C---:B------:R-:W-:Y:S01]  /*5e60*/  FFMA R0, R49.reuse, R50, R0 ;  /* 0x0000003231007223 */ /* 0x040fe20000000000 */
[----:B------:R-:W-:Y:S01]  /*5e70*/  FFMA R2, R49, R51, R2 ;  /* 0x0000003331027223 */ /* 0x000fe20000000002 */
[C---:B------:R-:W-:Y:S01]  /*5e80*/  FMUL R5, R47.reuse, R9 ;  /* 0x000000092f057220 */ /* 0x040fe20000400000 */
        /* <DEDUP_REMOVED lines=16> */
[----:B------:R-:W-:Y:S02]  /*5f90*/  HADD2.F32 R32, -RZ, R57.H1_H1 ;  /* 0x30000039ff207230 */ /* 0x000fe40000004100 */
[C---:B------:R-:W-:Y:S01]  /*5fa0*/  FMUL R26, R47.reuse, R30 ;  /* 0x0000001e2f1a7220 */ /* 0x040fe20000400000 */
[----:B------:R-:W-:Y:S01]  /*5fb0*/  FMUL R29, R47, R33 ;  /* 0x000000212f1d7220 */ /* 0x000fe20000400000 */
[--C-:B------:R-:W-:Y:S02]  /*5fc0*/  HADD2.F32 R33, -RZ, R58.reuse.H0_H0 ;  /* 0x2000003aff217230 */ /* 0x100fe40000004100 */
[----:B------:R-:W-:Y:S01]  /*5fd0*/  FFMA R3, R49, R52, R3 ;  /* 0x0000003431037223 */ /* 0x000fe20000000003 */
[C---:B------:R-:W-:Y:S01]  /*5fe0*/  FMUL R7, R47.reuse, R7 ;  /* 0x000000072f077220 */ /* 0x040fe20000400000 */
[----:B------:R-:W-:Y:S01]  /*5ff0*/  FMUL R30, R47, R34 ;  /* 0x000000222f1e7220 */ /* 0x000fe20000400000 */
[----:B------:R-:W-:Y:S01]  /*6000*/  HADD2.F32 R34, -RZ, R58.H1_H1 ;  /* 0x3000003aff227230 */ /* 0x000fe20000004100 */
[----:B------:R-:W-:Y:S01]  /*6010*/  F2FP.F16.F32.PACK_AB R52, R2, R0 ;  /* 0x000000000234723e */ /* 0x000fe200000000ff */
[--C-:B------:R-:W-:Y:S02]  /*6020*/  HADD2.F32 R0, -RZ, R59.reuse.H0_H0 ;  /* 0x2000003bff007230 */ /* 0x100fe40000004100 */
[C---:B------:R-:W-:Y:S01]  /*6030*/  FFMA R7, R49.reuse, R32, R7 ;  /* 0x0000002031077223 */ /* 0x040fe20000000007 */
[----:B------:R-:W-:Y:S02]  /*6040*/  HADD2.F32 R2, -RZ, R59.H1_H1 ;  /* 0x3000003bff027230 */ /* 0x000fe40000004100 */
[C---:B------:R-:W-:Y:S01]  /*6050*/  FFMA R4, R49.reuse, R33, R4 ;  /* 0x0000002131047223 */ /* 0x040fe20000000004 */
[C---:B------:R-:W-:Y:S01]  /*6060*/  FFMA R5, R49.reuse, R34, R5 ;  /* 0x0000002231057223 */ /* 0x040fe20000000005 */
[----:B------:R-:W-:Y:S01]  /*6070*/  FFMA R6, R49, R0, R6 ;  /* 0x0000000031067223 */ /* 0x000fe20000000006 */
[--C-:B------:R-:W-:Y:S02]  /*6080*/  HADD2.F32 R0, -RZ, R60.reuse.H0_H0 ;  /* 0x2000003cff007230 */ /* 0x100fe40000004100 */
[----:B------:R-:W-:Y:S01]  /*6090*/  FMUL R11, R47, R11 ;  /* 0x0000000b2f0b7220 */ /* 0x000fe20000400000 */
[----:B------:R-:W-:Y:S01]  /*60a0*/  F2FP.F16.F32.PACK_AB R53, R7, R3 ;  /* 0x000000030735723e */ /* 0x000fe200000000ff */
[--C-:B------:R-:W-:Y:S02]  /*60b0*/  HADD2.F32 R3, -RZ, R61.reuse.H0_H0 ;  /* 0x2000003dff037230 */ /* 0x100fe40000004100 */
[----:B------:R-:W-:Y:S01]  /*60c0*/  FMUL R15, R47, R15 ;  /* 0x0000000f2f0f7220 */ /* 0x000fe20000400000 */
[C---:B------:R-:W-:Y:S01]  /*60d0*/  FFMA R11, R49.reuse, R2, R11 ;  /* 0x00000002310b7223 */ /* 0x040fe2000000000b */
[----:B------:R-:W-:Y:S02]  /*60e0*/  HADD2.F32 R2, -RZ, R60.H1_H1 ;  /* 0x3000003cff027230 */ /* 0x000fe40000004100 */
[----:B------:R-:W-:Y:S01]  /*60f0*/  FFMA R8, R49, R0, R8 ;  /* 0x0000000031087223 */ /* 0x000fe20000000008 */
[----:B------:R-:W-:Y:S02]  /*6100*/  HADD2.F32 R0, -RZ, R61.H1_H1 ;  /* 0x3000003dff007230 */ /* 0x000fe40000004100 */
[C---:B------:R-:W-:Y:S01]  /*6110*/  FMUL R19, R47.reuse, R19 ;  /* 0x000000132f137220 */ /* 0x040fe20000400000 */
[----:B------:R-:W-:Y:S01]  /*6120*/  FMUL R23, R47, R23 ;  /* 0x000000172f177220 */ /* 0x000fe20000400000 */
[C---:B------:R-:W-:Y:S01]  /*6130*/  FFMA R9, R49.reuse, R2, R9 ;  /* 0x0000000231097223 */ /* 0x040fe20000000009 */
[C---:B------:R-:W-:Y:S01]  /*6140*/  FFMA R10, R49.reuse, R3, R10 ;  /* 0x00000003310a7223 */ /* 0x040fe2000000000a */
[----:B------:R-:W-:Y:S01]  /*6150*/  FFMA R15, R49, R0, R15 ;  /* 0x00000000310f7223 */ /* 0x000fe2000000000f */
[--C-:B------:R-:W-:Y:S02]  /*6160*/  HADD2.F32 R2, -RZ, R62.reuse.H0_H0 ;  /* 0x2000003eff027230 */ /* 0x100fe40000004100 */
[----:B------:R-:W-:Y:S01]  /*6170*/  FMUL R27, R47, R27 ;  /* 0x0000001b2f1b7220 */ /* 0x000fe20000400000 */
[----:B------:R-:W-:Y:S01]  /*6180*/  HADD2.F32 R0, -RZ, R62.H1_H1 ;  /* 0x3000003eff007230 */ /* 0x000fe20000004100 */
[----:B------:R-:W-:Y:S01]  /*6190*/  F2FP.F16.F32.PACK_AB R54, R5, R4 ;  /* 0x000000040536723e */ /* 0x000fe200000000ff */
[--C-:B------:R-:W-:Y:S02]  /*61a0*/  HADD2.F32 R3, -RZ, R63.reuse.H0_H0 ;  /* 0x2000003fff037230 */ /* 0x100fe40000004100 */
[C---:B------:R-:W-:Y:S01]  /*61b0*/  FFMA R12, R49.reuse, R2, R12 ;  /* 0x00000002310c7223 */ /* 0x040fe2000000000c */
[--C-:B------:R-:W-:Y:S02]  /*61c0*/  HADD2.F32 R2, -RZ, R68.reuse.H0_H0 ;  /* 0x20000044ff027230 */ /* 0x100fe40000004100 */
[C---:B------:R-:W-:Y:S01]  /*61d0*/  FFMA R13, R49.reuse, R0, R13 ;  /* 0x00000000310d7223 */ /* 0x040fe2000000000d */
[----:B------:R-:W-:Y:S02]  /*61e0*/  HADD2.F32 R0, -RZ, R63.H1_H1 ;  /* 0x3000003fff007230 */ /* 0x000fe40000004100 */
[----:B------:R-:W-:Y:S01]  /*61f0*/  FFMA R14, R49, R3, R14 ;  /* 0x00000003310e7223 */ /* 0x000fe2000000000e */
[----:B------:R-:W-:Y:S01]  /*6200*/  HADD2.F32 R3, -RZ, R68.H1_H1 ;  /* 0x30000044ff037230 */ /* 0x000fe20000004100 */
[----:B------:R-:W-:Y:S01]  /*6210*/  F2FP.F16.F32.PACK_AB R55, R11, R6 ;  /* 0x000000060b37723e */ /* 0x000fe200000000ff */
[----:B------:R-:W-:Y:S01]  /*6220*/  FMUL R31, R47, R31 ;  /* 0x0000001f2f1f7220 */ /* 0x000fe20000400000 */
[C---:B------:R-:W-:Y:S01]  /*6230*/  FFMA R19, R49.reuse, R0, R19 ;  /* 0x0000000031137223 */ /* 0x040fe20000000013 */
[--C-:B------:R-:W-:Y:S02]  /*6240*/  HADD2.F32 R0, -RZ, R69.reuse.H0_H0 ;  /* 0x20000045ff007230 */ /* 0x100fe40000004100 */
[C---:B------:R-:W-:Y:S01]  /*6250*/  FFMA R16, R49.reuse, R2, R16 ;  /* 0x0000000231107223 */ /* 0x040fe20000000010 */
[----:B------:R1:W-:Y:S01]  /*6260*/  STS.128 [R67], R52 ;  /* 0x0000003443007388 */ /* 0x0003e20000000c00 */
[C---:B------:R-:W-:Y:S01]  /*6270*/  FFMA R17, R49.reuse, R3, R17 ;  /* 0x0000000331117223 */ /* 0x040fe20000000011 */
[----:B------:R-:W-:Y:S02]  /*6280*/  HADD2.F32 R2, -RZ, R69.H1_H1 ;  /* 0x30000045ff027230 */ /* 0x000fe40000004100 */
[----:B------:R-:W-:Y:S01]  /*6290*/  FFMA R18, R49, R0, R18 ;  /* 0x0000000031127223 */ /* 0x000fe20000000012 */
[--C-:B------:R-:W-:Y:S01]  /*62a0*/  HADD2.F32 R0, -RZ, R70.reuse.H0_H0 ;  /* 0x20000046ff007230 */ /* 0x100fe20000004100 */
[----:B------:R-:W-:Y:S01]  /*62b0*/  F2FP.F16.F32.PACK_AB R8, R9, R8 ;  /* 0x000000080908723e */ /* 0x000fe200000000ff */
[--C-:B------:R-:W-:Y:S02]  /*62c0*/  HADD2.F32 R3, -RZ, R71.reuse.H0_H0 ;  /* 0x20000047ff037230 */ /* 0x100fe40000004100 */
[C---:B------:R-:W-:Y:S01]  /*62d0*/  FFMA R23, R49.reuse, R2, R23 ;  /* 0x0000000231177223 */ /* 0x040fe20000000017 */
[----:B------:R-:W-:Y:S02]  /*62e0*/  HADD2.F32 R2, -RZ, R70.H1_H1 ;  /* 0x30000046ff027230 */ /* 0x000fe40000004100 */
[----:B------:R-:W-:Y:S01]  /*62f0*/  FFMA R20, R49, R0, R20 ;  /* 0x0000000031147223 */ /* 0x000fe20000000014 */
[----:B------:R-:W-:Y:S01]  /*6300*/  HADD2.F32 R0, -RZ, R71.H1_H1 ;  /* 0x30000047ff007230 */ /* 0x000fe20000004100 */
[----:B------:R-:W-:Y:S01]  /*6310*/  F2FP.F16.F32.PACK_AB R9, R15, R10 ;  /* 0x0000000a0f09723e */ /* 0x000fe200000000ff */
[----:B------:R-:W-:Y:S02]  /*6320*/  HADD2.F32 R4, -RZ, R79.H0_H0 ;  /* 0x2000004fff047230 */ /* 0x000fe40000004100 */
[C---:B------:R-:W-:Y:S01]  /*6330*/  FFMA R21, R49.reuse, R2, R21 ;  /* 0x0000000231157223 */ /* 0x040fe20000000015 */
[C---:B------:R-:W-:Y:S01]  /*6340*/  FFMA R22, R49.reuse, R3, R22 ;  /* 0x0000000331167223 */ /* 0x040fe20000000016 */
[----:B------:R-:W-:Y:S01]  /*6350*/  FFMA R27, R49, R0, R27 ;  /* 0x00000000311b7223 */ /* 0x000fe2000000001b */
[--C-:B------:R-:W-:Y:S01]  /*6360*/  HADD2.F32 R2, -RZ, R76.reuse.H0_H0 ;  /* 0x2000004cff027230 */ /* 0x100fe20000004100 */
[----:B------:R-:W-:Y:S01]  /*6370*/  F2FP.F16.F32.PACK_AB R10, R13, R12 ;  /* 0x0000000c0d0a723e */ /* 0x000fe200000000ff */
[----:B------:R-:W-:Y:S01]  /*6380*/  HADD2.F32 R0, -RZ, R76.H1_H1 ;  /* 0x3000004cff007230 */ /* 0x000fe20000004100 */
[----:B------:R-:W-:Y:S01]  /*6390*/  F2FP.F16.F32.PACK_AB R11, R19, R14 ;  /* 0x0000000e130b723e */ /* 0x000fe200000000ff */
[--C-:B------:R-:W-:Y:S02]  /*63a0*/  HADD2.F32 R3, -RZ, R77.reuse.H0_H0 ;  /* 0x2000004dff037230 */ /* 0x100fe40000004100 */
[C---:B------:R-:W-:Y:S01]  /*63b0*/  FFMA R24, R49.reuse, R2, R24 ;  /* 0x0000000231187223 */ /* 0x040fe20000000018 */
[--C-:B------:R-:W-:Y:S02]  /*63c0*/  HADD2.F32 R2, -RZ, R78.reuse.H0_H0 ;  /* 0x2000004eff027230 */ /* 0x100fe40000004100 */
[C---:B------:R-:W-:Y:S01]  /*63d0*/  FFMA R25, R49.reuse, R0, R25 ;  /* 0x0000000031197223 */ /* 0x040fe20000000019 */
[----:B------:R1:W-:Y:S01]  /*63e0*/  STS.128 [R66+0x10], R8 ;  /* 0x0000100842007388 */ /* 0x0003e20000000c00 */
[----:B------:R-:W-:Y:S02]  /*63f0*/  HADD2.F32 R0, -RZ, R77.H1_H1 ;  /* 0x3000004dff007230 */ /* 0x000fe40000004100 */
[----:B------:R-:W-:Y:S01]  /*6400*/  FFMA R26, R49, R3, R26 ;  /* 0x00000003311a7223 */ /* 0x000fe2000000001a */
[----:B------:R-:W-:Y:S01]  /*6410*/  HADD2.F32 R3, -RZ, R78.H1_H1 ;  /* 0x3000004eff037230 */ /* 0x000fe20000004100 */
[----:B------:R-:W-:Y:S01]  /*6420*/  F2FP.F16.F32.PACK_AB R16, R17, R16 ;  /* 0x000000101110723e */ /* 0x000fe200000000ff */
[----:B------:R-:W-:Y:S01]  /*6430*/  HADD2.F32 R5, -RZ, R79.H1_H1 ;  /* 0x3000004fff057230 */ /* 0x000fe20000004100 */
[----:B------:R-:W-:Y:S01]  /*6440*/  F2FP.F16.F32.PACK_AB R17, R23, R18 ;  /* 0x000000121711723e */ /* 0x000fe200000000ff */
[----:B------:R-:W-:Y:S01]  /*6450*/  FFMA R31, R49, R0, R31 ;  /* 0x00000000311f7223 */ /* 0x000fe2000000001f */
[----:B------:R-:W-:Y:S01]  /*6460*/  FMUL R35, R47, R35 ;  /* 0x000000232f237220 */ /* 0x000fe20000400000 */
[----:B------:R-:W-:Y:S01]  /*6470*/  F2FP.F16.F32.PACK_AB R18, R21, R20 ;  /* 0x000000141512723e */ /* 0x000fe200000000ff */
[----:B------:R-:W-:Y:S01]  /*6480*/  FFMA R28, R49, R2, R28 ;  /* 0x00000002311c7223 */ /* 0x000fe2000000001c */
[----:B------:R-:W-:Y:S01]  /*6490*/  F2FP.F16.F32.PACK_AB R19, R27, R22 ;  /* 0x000000161b13723e */ /* 0x000fe200000000ff */
[C---:B------:R-:W-:Y:S01]  /*64a0*/  FFMA R29, R49.reuse, R3, R29 ;  /* 0x00000003311d7223 */ /* 0x040fe2000000001d */
[C---:B------:R-:W-:Y:S01]  /*64b0*/  FFMA R30, R49.reuse, R4, R30 ;  /* 0x00000004311e7223 */ /* 0x040fe2000000001e */
[----:B------:R-:W-:Y:S01]  /*64c0*/  FFMA R35, R49, R5, R35 ;  /* 0x0000000531237223 */ /* 0x000fe20000000023 */
[----:B------:R-:W-:Y:S01]  /*64d0*/  F2FP.F16.F32.PACK_AB R24, R25, R24 ;  /* 0x000000181918723e */ /* 0x000fe200000000ff */
[----:B------:R1:W-:Y:S01]  /*64e0*/  STS.128 [R65+0x20], R16 ;  /* 0x0000201041007388 */ /* 0x0003e20000000c00 */
[----:B------:R-:W-:Y:S02]  /*64f0*/  F2FP.F16.F32.PACK_AB R25, R31, R26 ;  /* 0x0000001a1f19723e */ /* 0x000fe400000000ff */
[----:B------:R-:W-:Y:S02]  /*6500*/  F2FP.F16.F32.PACK_AB R26, R29, R28 ;  /* 0x0000001c1d1a723e */ /* 0x000fe400000000ff */
[----:B------:R-:W-:Y:S05]  /*6510*/  F2FP.F16.F32.PACK_AB R27, R35, R30 ;  /* 0x0000001e231b723e */ /* 0x000fea00000000ff */
[----:B------:R1:W-:Y:S01]  /*6520*/  STS.128 [R64+0x10], R24 ;  /* 0x0000101840007388 */ /* 0x0003e20000000c00 */
[----:B------:R-:W-:Y:S01]  /*6530*/  @!PT LDS RZ, [RZ] ;  /* 0x00000000fffff984 */ /* 0x000fe20000000800 */
[----:B------:R-:W-:Y:S01]  /*6540*/  @!PT LDS RZ, [RZ] ;  /* 0x00000000fffff984 */ /* 0x000fe20000000800 */
[----:B------:R-:W-:Y:S01]  /*6550*/  @!PT LDS RZ, [RZ] ;  /* 0x00000000fffff984 */ /* 0x000fe20000000800 */
[----:B------:R-:W-:Y:S01]  /*6560*/  @!PT LDS RZ, [RZ] ;  /* 0x00000000fffff984 */ /* 0x000fe20000000800 */
[----:B------:R2:W-:Y:S07]  /*6570*/  MEMBAR.ALL.CTA ;  /* 0x0000000000007992 */ /* 0x0005ee0000008000 */
[----:B--2---:R-:W2:Y:S02]  /*6580*/  FENCE.VIEW.ASYNC.S ;  /* 0x00000000000073c6 */ /* 0x004ea40000000000 */
[----:B--2---:R-:W-:Y:S06]  /*6590*/  BAR.SYNC.DEFER_BLOCKING 0x1, 0x80 ;  /* 0x0042000000007b1d */ /* 0x004fec0000010000 */
[----:B------:R-:W-:Y:S05]  /*65a0*/  @P0 BRA `(.L_x_95) ;  /* 0x00000000001c0947 */ /* 0x000fea0003800000 */
[----:B------:R-:W-:Y:S01]  /*65b0*/  R2UR UR4, R72 ;  /* 0x00000000480472ca */ /* 0x000fe200000e0000 */
[----:B------:R-:W-:Y:S01]  /*65c0*/  UIADD3 UR6, UP0, UPT, UR54, 0x680, URZ ;  /* 0x0000068036067890 */ /* 0x000fe2000ff1e0ff */
[----:B------:R-:W-:Y:S03]  /*65d0*/  UMOV UR43, UR36 ;  /* 0x00000024002b7c82 */ /* 0x000fe60008000000 */
[----:B------:R-:W-:Y:S08]  /*65e0*/  UIADD3.X UR7, UPT, UPT, URZ, UR55, URZ, UP0, !UPT ;  /* 0x00000037ff077290 */ /* 0x000ff000087fe4ff */
[----:B------:R-:W-:Y:S09]  /*65f0*/  UIADD3 UR40, UPT, UPT, UR48, 0x200, UR4 ;  /* 0x0000020030287890 */ /* 0x000ff2000fffe004 */
[----:B------:R2:W-:Y:S02]  /*6600*/  UTMASTG.3D [UR40], [UR6] ;  /* 0x00000028060073b5 */ /* 0x0005e40008010000 */
[----:B--2---:R0:W-:Y:S02]  /*6610*/  UTMACMDFLUSH ;  /* 0x00000000000079b7 */ /* 0x0041e40000000000 */
.L_x_95:
[----:B------:R-:W-:Y:S05]  /*6620*/  BSYNC.RECONVERGENT B0 ;  /* 0x0000000000007941 */ /* 0x000fea0003800200 */
.L_x_94:
[----:B------:R-:W-:Y:S01]  /*6630*/  UIADD3 UR40, UPT, UPT, UR56, 0x1, URZ ;  /* 0x0000000138287890 */ /* 0x000fe2000fffe0ff */
[----:B------:R-:W-:Y:S03]  /*6640*/  BSSY.RECONVERGENT B0, `(.L_x_96) ;  /* 0x0000005000007945 */ /* 0x000fe60003800200 */
[----:B------:R-:W-:Y:S04]  /*6650*/  UISETP.NE.AND UP0, UPT, UR40, 0x3, UPT ;  /* 0x000000032800788c */ /* 0x000fe8000bf05270 */
[----:B------:R-:W-:Y:S01]  /*6660*/  USEL UR43, UR40, URZ, UP0 ;  /* 0x000000ff282b7287 */ /* 0x000fe20008000000 */
[----:B------:R-:W-:Y:S11]  /*6670*/  @P0 BRA `(.L_x_97) ;  /* 0x0000000000040947 */ /* 0x000ff60003800000 */
[----:B------:R-:W-:Y:S04]  /*6680*/  DEPBAR.LE SB0, 0x1 ;  /* 0x000080400000791a */ /* 0x000fe80000000000 */
.L_x_97:
[----:B------:R-:W-:Y:S05]  /*6690*/  BSYNC.RECONVERGENT B0 ;  /* 0x0000000000007941 */ /* 0x000fea0003800200 */
.L_x_96:
[----:B------:R-:W-:Y:S01]  /*66a0*/  BAR.SYNC.DEFER_BLOCKING 0x1, 0x80 ;  /* 0x0042000000007b1d */ /* 0x000fe20000010000 */
[----:B------:R-:W-:Y:S01]  /*66b0*/  ISETP.NE.AND P1, PT, R104, RZ, PT ;  /* 0x000000ff6800720c */ /* 0x000fe20003f25270 */
[----:B------:R-:W-:Y:S01]  /*66c0*/  UISETP.NE.AND UP0, UPT, UR50, URZ, UPT ;  /* 0x000000ff3200728c */ /* 0x000fe2000bf05270 */
[----:B------:R-:W-:Y:S11]  /*66d0*/  LEA R2, R74, UR48, 0x3 ;  /* 0x000000304a027c11 */ /* 0x000ff6000f8e18ff */
[----:B------:R-:W-:Y:S01]  /*66e0*/  @P1 SHF.L.U32 R3, R107, 0x1f, RZ ;  /* 0x0000001f6b031819 */ /* 0x000fe200000006ff */
[----:B------:R-:W-:Y:S06]  /*66f0*/  BRA.U !UP0, `(.L_x_98) ;  /* 0x0000000108247547 */ /* 0x000fec000b800000 */
[----:B------:R-:W-:Y:S01]  /*6700*/  IMAD.U32 R4, RZ, RZ, UR49 ;  /* 0x00000031ff047e24 */ /* 0x000fe2000f8e00ff */
[----:B------:R-:W-:Y:S01]  /*6710*/  MOV R0, UR37 ;  /* 0x0000002500007c02 */ /* 0x000fe20008000f00 */
[----:B------:R-:W-:Y:S03]  /*6720*/  UIADD3 UR49, UPT, UPT, UR49, 0x1, URZ ;  /* 0x0000000131317890 */ /* 0x000fe6000fffe0ff */
[----:B------:R-:W-:Y:S01]  /*6730*/  @P1 LEA R4, R4, UR48, 0x3 ;  /* 0x0000003004041c11 */ /* 0x000fe2000f8e18ff */
[----:B------:R-:W-:Y:S04]  /*6740*/  UISETP.NE.AND UP0, UPT, UR49, 0x3, UPT ;  /* 0x000000033100788c */ /* 0x000fe8000bf05270 */
[----:B------:R-:W-:Y:S01]  /*6750*/  @P1 VIADD R4, R4, 0x58 ;  /* 0x0000005804041836 */ /* 0x000fe20000000000 */
[----:B------:R-:W-:Y:S04]  /*6760*/  USEL UR49, UR49, URZ, UP0 ;  /* 0x000000ff31317287 */ /* 0x000fe80008000000 */
[----:B------:R-:W-:Y:S04]  /*6770*/  @P1 PRMT R0, R0, 0x654, R4 ;  /* 0x0000065400001816 */ /* 0x000fe80000000004 */
[----:B------:R2:W-:Y:S04]  /*6780*/  @P1 SYNCS.ARRIVE.TRANS64.RED.A1T0 RZ, [R0+URZ], RZ ;  /* 0x000000ff00ff19a7 */ /* 0x0005e800081004ff */
.L_x_98:
[----:B------:R-:W4:Y:S01]  /*6790*/  @P1 SYNCS.PHASECHK.TRANS64.TRYWAIT P0, [R2+URZ+0x40], R3 ;  /* 0x00004003020015a7 */ /* 0x000f2200080011ff */
[----:B------:R-:W-:Y:S01]  /*67a0*/  BSSY B1, `(.L_x_99) ;  /* 0x0000015000017945 */ /* 0x000fe20003800000 */
[----:B----4-:R-:W-:Y:S03]  /*67b0*/  @P1 SEL R75, RZ, 0x1, !P0 ;  /* 0x00000001ff4b1807 */ /* 0x010fe60004000000 */
[----:B------:R-:W-:Y:S05]  /*67c0*/  @!P1 BRA `(.L_x_100) ;  /* 0x0000000000489947 */ /* 0x000fea0003800000 */
[----:B------:R-:W-:Y:S01]  /*67d0*/  ISETP.NE.AND P1, PT, R108, RZ, PT ;  /* 0x000000ff6c00720c */ /* 0x000fe20003f25270 */
[----:B------:R-:W-:Y:S01]  /*67e0*/  BSSY B0, `(.L_x_101) ;  /* 0x000000a000007945 */ /* 0x000fe20003800000 */
[----:B------:R-:W-:Y:S11]  /*67f0*/  ISETP.NE.AND P0, PT, R75, RZ, PT ;  /* 0x000000ff4b00720c */ /* 0x000ff60003f05270 */
[----:B------:R-:W-:Y:S04]  /*6800*/  @P1 IMAD R74, R74, 0x2000, R99 ;  /* 0x000020004a4a1824 */ /* 0x000fe800078e0263 */
[----:B------:R-:W-:Y:S01]  /*6810*/  @P1 IMAD.IADD R4, R106, 0x1, R74 ;  /* 0x000000016a041824 */ /* 0x000fe200078e024a */
[----:B------:R-:W-:Y:S03]  /*6820*/  @P1 IADD3 R3, PT, PT, R105, R74, RZ ;  /* 0x0000004a69031210 */ /* 0x000fe60007ffe0ff */
[----:B--2---:R-:W-:Y:S01]  /*6830*/  @P1 IMAD.IADD R0, R98, 0x1, R4 ;  /* 0x0000000162001824 */ /* 0x004fe200078e0204 */
[----:B------:R-:W-:Y:S06]  /*6840*/  @P0 BRA `(.L_x_102) ;  /* 0x00000000000c0947 */ /* 0x000fec0003800000 */
[----:B------:R-:W-:Y:S04]  /*6850*/  SHF.L.U32 R107, R107, 0x1f, RZ ;  /* 0x0000001f6b6b7819 */ /* 0x000fe800000006ff */
[----:B------:R-:W2:Y:S02]  /*6860*/  SYNCS.PHASECHK.TRANS64.TRYWAIT P0, [R2+URZ+0x40], R107 ;  /* 0x0000406b020075a7 */ /* 0x000ea400080011ff */
[----:B--2---:R-:W-:Y:S05]  /*6870*/  @!P0 BRA `(.L_x_103) ;  /* 0x0000001800288947 */ /* 0x004fea0003800000 */
.L_x_102:
[----:B------:R-:W-:Y:S05]  /*6880*/  BSYNC B0 ;  /* 0x0000000000007941 */ /* 0x000fea0003800000 */
.L_x_101:
[----:B------:R-:W-:Y:S11]  /*6890*/  ISETP.NE.AND P0, PT, R108, RZ, PT ;  /* 0x000000ff6c00720c */ /* 0x000ff60003f05270 */
[----:B------:R-:W-:Y:S02]  /*68a0*/  @!UPT UIADD3 URZ, UPT, UPT, URZ, URZ, URZ ;  /* 0x000000fffffff290 */ /* 0x000fe4000fffe0ff */
[----:B------:R4:W1:Y:S04]  /*68b0*/  @P0 LDS.128 R56, [R74] ;  /* 0x000000004a380984 */ /* 0x0008680000000c00 */
[----:B------:R4:W1:Y:S04]  /*68c0*/  @P0 LDS.128 R68, [R3+0x20] ;  /* 0x0000200003440984 */ /* 0x0008680000000c00 */
[----:B------:R4:W1:Y:S04]  /*68d0*/  @P0 LDS.128 R60, [R4+0x10] ;  /* 0x00001000043c0984 */ /* 0x0008680000000c00 */
[----:B------:R4:W1:Y:S02]  /*68e0*/  @P0 LDS.128 R76, [R0+0x10] ;  /* 0x00001000004c0984 */ /* 0x0008640000000c00 */
.L_x_100:
[----:B------:R-:W-:Y:S05]  /*68f0*/  BSYNC B1 ;  /* 0x0000000000017941 */ /* 0x000fea0003800000 */
.L_x_99:
[----:B--2-4-:R-:W-:Y:S05]  /*6900*/  VIADD R0, R48, 0x20 ;  /* 0x0000002030007836 */ /* 0x014fea0000000000 */
[----:B------:R-:W-:Y:S04]  /*6910*/  SHF.R.U32.HI R0, RZ, 0x15, R0 ;  /* 0x00000015ff007819 */ /* 0x000fe80000011600 */
[----:B------:R-:W-:Y:S11]  /*6920*/  LOP3.LUT P0, RZ, R0, 0x3, R92, 0x48, !PT ;  /* 0x0000000300ff7812 */ /* 0x000ff6000780485c */
[----:B------:R-:W-:Y:S02]  /*6930*/  @!UPT UIADD3 URZ, UPT, UPT, URZ, URZ, URZ ;  /* 0x000000fffffff290 */ /* 0x000fe4000fffe0ff */
[----:B------:R-:W-:Y:S05]  /*6940*/  @!P0 BRA `(.L_x_104) ;  /* 0x0000000000408947 */ /* 0x000fea0003800000 */
[----:B------:R-:W2:Y:S01]  /*6950*/  LDCU.64 UR8, c[0x4][0x70] ;  /* 0x01000e00ff0877ac */ /* 0x000ea20008000a00 */
[----:B------:R-:W-:Y:S01]  /*6960*/  MOV R3, 0x0 ;  /* 0x0000000000037802 */ /* 0x000fe20000000f00 */
[----:B------:R-:W-:Y:S02]  /*6970*/  HFMA2 R12, -RZ, RZ, 0, 5.9604644775390625e-08 ;  /* 0x00000001ff0c7431 */ /* 0x000fe400000001ff */
[----:B-1----:R-:W-:Y:S02]  /*6980*/  IMAD.MOV.U32 R8, RZ, RZ, 0x192 ;  /* 0x00000192ff087424 */ /* 0x002fe400078e00ff */
[----:B------:R-:W-:Y:S01]  /*6990*/  IMAD.MOV.U32 R13, RZ, RZ, RZ ;  /* 0x000000ffff0d7224 */ /* 0x000fe200078e00ff */
[----:B------:R-:W1:Y:S01]  /*69a0*/  LDCU.64 UR6, c[0x4][0x78] ;  /* 0x01000f00ff0677ac */ /* 0x000e620008000a00 */
[----:B------:R-:W4:Y:S01]  /*69b0*/  LDC.64 R2, c[0x4][R3] ;  /* 0x0100000003027b82 */ /* 0x000f220000000a00 */
[----:B------:R-:W5:Y:S01]  /*69c0*/  LDCU.64 UR4, c[0x4][0x10] ;  /* 0x01000200ff0477ac */ /* 0x000f620008000a00 */
[----:B--2---:R-:W-:Y:S01]  /*69d0*/  MOV R5, UR9 ;  /* 0x0000000900057c02 */ /* 0x004fe20008000f00 */
[----:B------:R-:W-:Y:S01]  /*69e0*/  IMAD.U32 R4, RZ, RZ, UR8 ;  /* 0x00000008ff047e24 */ /* 0x000fe2000f8e00ff */
[----:B-1----:R-:W-:Y:S01]  /*69f0*/  MOV R7, UR7 ;  /* 0x0000000700077c02 */ /* 0x002fe20008000f00 */
[----:B------:R-:W-:Y:S01]  /*6a00*/  IMAD.U32 R6, RZ, RZ, UR6 ;  /* 0x00000006ff067e24 */ /* 0x000fe2000f8e00ff */
[----:B-----5:R-:W-:Y:S01]  /*6a10*/  MOV R11, UR5 ;  /* 0x00000005000b7c02 */ /* 0x020fe20008000f00 */
[----:B------:R-:W-:Y:S02]  /*6a20*/  IMAD.U32 R10, RZ, RZ, UR4 ;  /* 0x00000004ff0a7e24 */ /* 0x000fe4000f8e00ff */
[----:B------:R-:W-:Y:S07]  /*6a30*/  LEPC R20, `(.L_x_104) ;  /* 0x000000001014794e */ /* 0x000fee0000000000 */
[----:B---34-:R-:W-:Y:S05]  /*6a40*/  CALL.ABS.NOINC R2 ;  /* 0x0000000002007343 */ /* 0x018fea0003c00000 */
.L_x_104:
[----:B------:R-:W-:Y:S01]  /*6a50*/  ISETP.NE.AND P0, PT, R100, RZ, PT ;  /* 0x000000ff6400720c */ /* 0x000fe20003f05270 */
[----:B------:R-:W-:Y:S05]  /*6a60*/  WARPSYNC.ALL ;  /* 0x0000000000007948 */ /* 0x000fea0003800000 */
[----:B------:R-:W-:Y:S01]  /*6a70*/  R2UR UR4, R48 ;  /* 0x00000000300472ca */ /* 0x000fe200000e0000 */
[--C-:B-1----:R-:W-:Y:S01]  /*6a80*/  HADD2.F32 R0, -RZ, R56.reuse.H0_H0 ;  /* 0x20000038ff007230 */ /* 0x102fe20000004100 */
[----:B------:R-:W-:Y:S01]  /*6a90*/  R2UR UR5, R73 ;  /* 0x00000000490572ca */ /* 0x000fe200000e0000 */
[----:B------:R-:W-:Y:S01]  /*6aa0*/  HADD2.F32 R2, -RZ, R56.H1_H1 ;  /* 0x30000038ff027230 */ /* 0x000fe20000004100 */
[----:B------:R-:W-:Y:S01]  /*6ab0*/  USHF.L.U32 UR8, UR43, 0xd, URZ ;  /* 0x0000000d2b087899 */ /* 0x000fe200080006ff */
[--C-:B------:R-:W-:Y:S01]  /*6ac0*/  HADD2.F32 R3, -RZ, R57.reuse.H0_H0 ;  /* 0x20000039ff037230 */ /* 0x100fe20000004100 */
[----:B------:R-:W-:Y:S01]  /*6ad0*/  BSSY.RECONVERGENT B0, `(.L_x_105) ;  /* 0x000008b000007945 */ /* 0x000fe20003800200 */
[----:B------:R-:W-:Y:S02]  /*6ae0*/  HADD2.F32 R48, -RZ, R57.H1_H1 ;  /* 0x30000039ff307230 */ /* 0x000fe40000004100 */
[--C-:B------:R-:W-:Y:S02]  /*6af0*/  HADD2.F32 R50, -RZ, R58.reuse.H0_H0 ;  /* 0x2000003aff327230 */ /* 0x100fe40000004100 */
[----:B------:R-:W-:Y:S02]  /*6b00*/  HADD2.F32 R51, -RZ, R58.H1_H1 ;  /* 0x3000003aff337230 */ /* 0x000fe40000004100 */
[----:B------:R-:W1:Y:S01]  /*6b10*/  LDTM.x32 R4, tmem[UR4+0x20] ;  /* 0x00002004000479ee */ /* 0x000e6200082c0000 */
[----:B------:R-:W-:Y:S01]  /*6b20*/  NOP ;  /* 0x0000000000007918 */ /* 0x000fe20000000000 */
[----:B------:R-:W-:Y:S01]  /*6b30*/  UIADD3 UR5, UPT, UPT, UR5, 0xc0, URZ ;  /* 0x000000c005057890 */ /* 0x000fe2000fffe0ff */
[--C-:B------:R-:W-:Y:S02]  /*6b40*/  HADD2.F32 R52, -RZ, R59.reuse.H0_H0 ;  /* 0x2000003bff347230 */ /* 0x100fe40000004100 */
[----:B------:R-:W-:Y:S01]  /*6b50*/  HADD2.F32 R53, -RZ, R59.H1_H1 ;  /* 0x3000003bff357230 */ /* 0x000fe20000004100 */
[----:B------:R-:W-:Y:S01]  /*6b60*/  UPRMT UR5, UR37, 0x654, UR5 ;  /* 0x0000065425057896 */ /* 0x000fe20008000005 */
[--C-:B------:R-:W-:Y:S02]  /*6b70*/  HADD2.F32 R54, -RZ, R60.reuse.H0_H0 ;  /* 0x2000003cff367230 */ /* 0x100fe40000004100 */
[----:B------:R-:W-:Y:S02]  /*6b80*/  HADD2.F32 R55, -RZ, R60.H1_H1 ;  /* 0x3000003cff377230 */ /* 0x000fe40000004100 */
[--C-:B------:R-:W-:Y:S02]  /*6b90*/  HADD2.F32 R56, -RZ, R61.reuse.H0_H0 ;  /* 0x2000003dff387230 */ /* 0x100fe40000004100 */
[----:B------:R-:W-:Y:S02]  /*6ba0*/  HADD2.F32 R57, -RZ, R61.H1_H1 ;  /* 0x3000003dff397230 */ /* 0x000fe40000004100 */
[----:B-1----:R-:W-:Y:S01]  /*6bb0*/  SYNCS.ARRIVE.TRANS64.RED.A1T0 RZ, [UR5], RZ ;  /* 0x000000ffffff79a7 */ /* 0x002fe20008100405 */
[--C-:B------:R-:W-:Y:S02]  /*6bc0*/  HADD2.F32 R58, -RZ, R62.reuse.H0_H0 ;  /* 0x2000003eff3a7230 */ /* 0x100fe40000004100 */
[----:B------:R-:W-:Y:S02]  /*6bd0*/  HADD2.F32 R59, -RZ, R62.H1_H1 ;  /* 0x3000003eff3b7230 */ /* 0x000fe40000004100 */
[--C-:B------:R-:W-:Y:S02]  /*6be0*/  HADD2.F32 R60, -RZ, R63.reuse.H0_H0 ;  /* 0x2000003fff3c7230 */ /* 0x100fe40000004100 */
[----:B------:R-:W-:Y:S02]  /*6bf0*/  HADD2.F32 R61, -RZ, R63.H1_H1 ;  /* 0x3000003fff3d7230 */ /* 0x000fe40000004100 */
[C---:B------:R-:W-:Y:S01]  /*6c00*/  FMUL R4, R47.reuse, R4 ;  /* 0x000000042f047220 */ /* 0x040fe20000400000 */
[C---:B------:R-:W-:Y:S01]  /*6c10*/  FMUL R5, R47.reuse, R5 ;  /* 0x000000052f057220 */ /* 0x040fe20000400000 */
[C---:B------:R-:W-:Y:S01]  /*6c20*/  FMUL R6, R47.reuse, R6 ;  /* 0x000000062f067220 */ /* 0x040fe20000400000 */
[----:B------:R-:W-:Y:S01]  /*6c30*/  FMUL R7, R47, R7 ;  /* 0x000000072f077220 */ /* 0x000fe20000400000 */
[C---:B------:R-:W-:Y:S01]  /*6c40*/  FFMA R4, R49.reuse, R0, R4 ;  /* 0x0000000031047223 */ /* 0x040fe20000000004 */
[C---:B------:R-:W-:Y:S01]  /*6c50*/  FFMA R5, R49.reuse, R2, R5 ;  /* 0x0000000231057223 */ /* 0x040fe20000000005 */
[C---:B------:R-:W-:Y:S01]  /*6c60*/  FFMA R6, R49.reuse, R3, R6 ;  /* 0x0000000331067223 */ /* 0x040fe20000000006 */
[----:B------:R-:W-:Y:S01]  /*6c70*/  FFMA R7, R49, R48, R7 ;  /* 0x0000003031077223 */ /* 0x000fe20000000007 */
[C---:B------:R-:W-:Y:S01]  /*6c80*/  FMUL R8, R47.reuse, R8 ;  /* 0x000000082f087220 */ /* 0x040fe20000400000 */
[----:B------:R-:W-:Y:S01]  /*6c90*/  FMUL R9, R47, R9 ;  /* 0x000000092f097220 */ /* 0x000fe20000400000 */
[----:B------:R-:W-:Y:S01]  /*6ca0*/  F2FP.F16.F32.PACK_AB R4, R5, R4 ;  /* 0x000000040504723e */ /* 0x000fe200000000ff */
[----:B------:R-:W-:Y:S01]  /*6cb0*/  FMUL R0, R47, R10 ;  /* 0x0000000a2f007220 */ /* 0x000fe20000400000 */
[----:B------:R-:W-:Y:S01]  /*6cc0*/  F2FP.F16.F32.PACK_AB R5, R7, R6 ;  /* 0x000000060705723e */ /* 0x000fe200000000ff */
[C---:B------:R-:W-:Y:S01]  /*6cd0*/  FFMA R8, R49.reuse, R50, R8 ;  /* 0x0000003231087223 */ /* 0x040fe20000000008 */
[C---:B------:R-:W-:Y:S01]  /*6ce0*/  FFMA R9, R49.reuse, R51, R9 ;  /* 0x0000003331097223 */ /* 0x040fe20000000009 */
[----:B------:R-:W-:Y:S01]  /*6cf0*/  FFMA R0, R49, R52, R0 ;  /* 0x0000003431007223 */ /* 0x000fe20000000000 */
[C---:B------:R-:W-:Y:S01]  /*6d00*/  FMUL R2, R47.reuse, R11 ;  /* 0x0000000b2f027220 */ /* 0x040fe20000400000 */
[C---:B------:R-:W-:Y:S01]  /*6d10*/  FMUL R3, R47.reuse, R12 ;  /* 0x0000000c2f037220 */ /* 0x040fe20000400000 */
[----:B------:R-:W-:Y:S01]  /*6d20*/  FMUL R10, R47, R13 ;  /* 0x0000000d2f0a7220 */ /* 0x000fe20000400000 */
[----:B------:R-:W-:Y:S01]  /*6d30*/  F2FP.F16.F32.PACK_AB R6, R9, R8 ;  /* 0x000000080906723e */ /* 0x000fe200000000ff */
[C---:B------:R-:W-:Y:S01]  /*6d40*/  FFMA R2, R49.reuse, R53, R2 ;  /* 0x0000003531027223 */ /* 0x040fe20000000002 */
[C---:B------:R-:W-:Y:S01]  /*6d50*/  FFMA R3, R49.reuse, R54, R3 ;  /* 0x0000003631037223 */ /* 0x040fe20000000003 */
[----:B------:R-:W-:Y:S01]  /*6d60*/  FFMA R10, R49, R55, R10 ;  /* 0x00000037310a7223 */ /* 0x000fe2000000000a */
[C---:B------:R-:W-:Y:S01]  /*6d70*/  FMUL R11, R47.reuse, R14 ;  /* 0x0000000e2f0b7220 */ /* 0x040fe20000400000 */
[C---:B------:R-:W-:Y:S01]  /*6d80*/  FMUL R15, R47.reuse, R15 ;  /* 0x0000000f2f0f7220 */ /* 0x040fe20000400000 */
[C---:B------:R-:W-:Y:S01]  /*6d90*/  FMUL R12, R47.reuse, R16 ;  /* 0x000000102f0c7220 */ /* 0x040fe20000400000 */
[----:B------:R-:W-:Y:S01]  /*6da0*/  FMUL R13, R47, R17 ;  /* 0x000000112f0d7220 */ /* 0x000fe20000400000 */
[----:B------:R-:W-:Y:S01]  /*6db0*/  FFMA R11, R49, R56, R11 ;  /* 0x00000038310b7223 */ /* 0x000fe2000000000b */
[----:B------:R-:W-:Y:S01]  /*6dc0*/  FMUL R14, R47, R18 ;  /* 0x000000122f0e7220 */ /* 0x000fe20000400000 */
[----:B------:R-:W-:Y:S01]  /*6dd0*/  FFMA R15, R49, R57, R15 ;  /* 0x00000039310f7223 */ /* 0x000fe2000000000f */
[--C-:B------:R-:W-:Y:S02]  /*6de0*/  HADD2.F32 R62, -RZ, R68.reuse.H0_H0 ;  /* 0x20000044ff3e7230 */ /* 0x100fe40000004100 */
[----:B------:R-:W-:Y:S01]  /*6df0*/  FMUL R19, R47, R19 ;  /* 0x000000132f137220 */ /* 0x000fe20000400000 */
[----:B------:R-:W-:Y:S01]  /*6e00*/  F2FP.F16.F32.PACK_AB R7, R2, R0 ;  /* 0x000000000207723e */ /* 0x000fe200000000ff */
[----:B------:R-:W-:Y:S01]  /*6e10*/  FFMA R12, R49, R58, R12 ;  /* 0x0000003a310c7223 */ /* 0x000fe2000000000c */
[----:B------:R-:W-:Y:S02]  /*6e20*/  HADD2.F32 R63, -RZ, R68.H1_H1 ;  /* 0x30000044ff3f7230 */ /* 0x000fe40000004100 */
[----:B------:R-:W-:Y:S01]  /*6e30*/  FMUL R16, R47, R20 ;  /* 0x000000142f107220 */ /* 0x000fe20000400000 */
[----:B------:R-:W-:Y:S01]  /*6e40*/  FFMA R13, R49, R59, R13 ;  /* 0x0000003b310d7223 */ /* 0x000fe2000000000d */
[----:B------:R1:W-:Y:S01]  /*6e50*/  STS.128 [R99+UR8], R4 ;  /* 0x0000000463007988 */ /* 0x0003e20008000c08 */
[--C-:B---3--:R-:W-:Y:S02]  /*6e60*/  HADD2.F32 R64, -RZ, R69.reuse.H0_H0 ;  /* 0x20000045ff407230 */ /* 0x108fe40000004100 */
[----:B------:R-:W-:Y:S01]  /*6e70*/  FMUL R17, R47, R21 ;  /* 0x000000152f117220 */ /* 0x000fe20000400000 */
[----:B------:R-:W-:Y:S01]  /*6e80*/  FFMA R14, R49, R60, R14 ;  /* 0x0000003c310e7223 */ /* 0x000fe2000000000e */
[----:B------:R-:W-:Y:S02]  /*6e90*/  HADD2.F32 R65, -RZ, R69.H1_H1 ;  /* 0x30000045ff417230 */ /* 0x000fe40000004100 */
[----:B------:R-:W-:Y:S01]  /*6ea0*/  FMUL R18, R47, R22 ;  /* 0x000000162f127220 */ /* 0x000fe20000400000 */
[----:B------:R-:W-:Y:S01]  /*6eb0*/  FFMA R19, R49, R61, R19 ;  /* 0x0000003d31137223 */ /* 0x000fe20000000013 */
[----:B------:R-:W-:Y:S02]  /*6ec0*/  HADD2.F32 R66, -RZ, R70.H0_H0 ;  /* 0x20000046ff427230 */ /* 0x000fe40000004100 */
[----:B------:R-:W-:Y:S01]  /*6ed0*/  FMUL R23, R47, R23 ;  /* 0x000000172f177220 */ /* 0x000fe20000400000 */
[--C-:B------:R-:W-:Y:S02]  /*6ee0*/  HADD2.F32 R74, -RZ, R78.reuse.H0_H0 ;  /* 0x2000004eff4a7230 */ /* 0x100fe40000004100 */
[----:B------:R-:W-:Y:S01]  /*6ef0*/  FFMA R16, R49, R62, R16 ;  /* 0x0000003e31107223 */ /* 0x000fe20000000010 */
[----:B------:R-:W-:Y:S01]  /*6f00*/  HADD2.F32 R75, -RZ, R78.H1_H1 ;  /* 0x3000004eff4b7230 */ /* 0x000fe20000004100 */
[----:B------:R-:W-:Y:S01]  /*6f10*/  IADD3 R78, PT, PT, R99, UR8, RZ ;  /* 0x00000008634e7c10 */ /* 0x000fe2000fffe0ff */
[----:B------:R-:W-:Y:S02]  /*6f20*/  HADD2.F32 R67, -RZ, R70.H1_H1 ;  /* 0x30000046ff437230 */ /* 0x000fe40000004100 */
[----:B------:R-:W-:Y:S01]  /*6f30*/  FMUL R20, R47, R24 ;  /* 0x000000182f147220 */ /* 0x000fe20000400000 */
[----:B------:R-:W-:Y:S01]  /*6f40*/  FFMA R17, R49, R63, R17 ;  /* 0x0000003f31117223 */ /* 0x000fe20000000011 */
[--C-:B------:R-:W-:Y:S02]  /*6f50*/  HADD2.F32 R68, -RZ, R71.reuse.H0_H0 ;  /* 0x20000047ff447230 */ /* 0x100fe40000004100 */
[----:B------:R-:W-:Y:S01]  /*6f60*/  FMUL R21, R47, R25 ;  /* 0x000000192f157220 */ /* 0x000fe20000400000 */
[----:B------:R-:W-:Y:S01]  /*6f70*/  FFMA R18, R49, R64, R18 ;  /* 0x0000004031127223 */ /* 0x000fe20000000012 */
[----:B------:R-:W-:Y:S02]  /*6f80*/  HADD2.F32 R69, -RZ, R71.H1_H1 ;  /* 0x30000047ff457230 */ /* 0x000fe40000004100 */
[----:B------:R-:W-:Y:S01]  /*6f90*/  FMUL R22, R47, R26 ;  /* 0x0000001a2f167220 */ /* 0x000fe20000400000 */
[----:B------:R-:W-:Y:S01]  /*6fa0*/  F2FP.F16.F32.PACK_AB R8, R10, R3 ;  /* 0x000000030a08723e */ /* 0x000fe200000000ff */
[----:B------:R-:W-:Y:S01]  /*6fb0*/  FFMA R23, R49, R65, R23 ;  /* 0x0000004131177223 */ /* 0x000fe20000000017 */
[----:B------:R-:W-:Y:S01]  /*6fc0*/  F2FP.F16.F32.PACK_AB R9, R15, R11 ;  /* 0x0000000b0f09723e */ /* 0x000fe200000000ff */
[--C-:B------:R-:W-:Y:S02]  /*6fd0*/  HADD2.F32 R70, -RZ, R76.reuse.H0_H0 ;  /* 0x2000004cff467230 */ /* 0x100fe40000004100 */
[----:B------:R-:W-:Y:S01]  /*6fe0*/  FMUL R27, R47, R27 ;  /* 0x0000001b2f1b7220 */ /* 0x000fe20000400000 */
[----:B------:R-:W-:Y:S01]  /*6ff0*/  IADD3 R106, PT, PT, R106, R78, RZ ;  /* 0x0000004e6a6a7210 */ /* 0x000fe20007ffe0ff */
[----:B------:R-:W-:Y:S01]  /*7000*/  FFMA R20, R49, R66, R20 ;  /* 0x0000004231147223 */ /* 0x000fe20000000014 */
[----:B------:R-:W-:Y:S01]  /*7010*/  F2FP.F16.F32.PACK_AB R10, R13, R12 ;  /* 0x0000000c0d0a723e */ /* 0x000fe200000000ff */
[----:B------:R-:W-:Y:S01]  /*7020*/  HADD2.F32 R71, -RZ, R76.H1_H1 ;  /* 0x3000004cff477230 */ /* 0x000fe20000004100 */
[----:B------:R-:W-:Y:S01]  /*7030*/  F2FP.F16.F32.PACK_AB R11, R19, R14 ;  /* 0x0000000e130b723e */ /* 0x000fe200000000ff */
[----:B------:R-:W-:Y:S01]  /*7040*/  FMUL R24, R47, R28 ;  /* 0x0000001c2f187220 */ /* 0x000fe20000400000 */
[----:B------:R-:W-:Y:S01]  /*7050*/  FFMA R21, R49, R67, R21 ;  /* 0x0000004331157223 */ /* 0x000fe20000000015 */
[--C-:B------:R-:W-:Y:S02]  /*7060*/  HADD2.F32 R72, -RZ, R77.reuse.H0_H0 ;  /* 0x2000004dff487230 */ /* 0x100fe40000004100 */
[----:B------:R-:W-:Y:S01]  /*7070*/  FMUL R25, R47, R29 ;  /* 0x0000001d2f197220 */ /* 0x000fe20000400000 */
[----:B------:R1:W-:Y:S01]  /*7080*/  STS.128 [R106+0x10], R8 ;  /* 0x000010086a007388 */ /* 0x0003e20000000c00 */
[----:B------:R-:W-:Y:S01]  /*7090*/  FFMA R22, R49, R68, R22 ;  /* 0x0000004431167223 */ /* 0x000fe20000000016 */
[----:B------:R-:W-:Y:S02]  /*70a0*/  HADD2.F32 R73, -RZ, R77.H1_H1 ;  /* 0x3000004dff497230 */ /* 0x000fe40000004100 */
[----:B------:R-:W-:Y:S01]  /*70b0*/  FMUL R26, R47, R30 ;  /* 0x0000001e2f1a7220 */ /* 0x000fe20000400000 */
[----:B------:R-:W-:Y:S01]  /*70c0*/  FFMA R27, R49, R69, R27 ;  /* 0x00000045311b7223 */ /* 0x000fe2000000001b */
        /* <DEDUP_REMOVED lines=10> */
[----:B------:R-:W-:Y:S01]  /*7170*/  F2FP.F16.F32.PACK_AB R17, R23, R18 ;  /* 0x000000121711723e */ /* 0x000fe200000000ff */
[----:B------:R-:W-:Y:S01]  /*7180*/  FFMA R31, R49, R73, R31 ;  /* 0x00000049311f7223 */ /* 0x000fe2000000001f */
[----:B------:R-:W-:Y:S01]  /*7190*/  FMUL R35, R47, R35 ;  /* 0x000000232f237220 */ /* 0x000fe20000400000 */
[----:B------:R-:W-:Y:S01]  /*71a0*/  IADD3 R105, PT, PT, R105, R78, RZ ;  /* 0x0000004e69697210 */ /* 0x000fe20007ffe0ff */
[----:B------:R-:W-:Y:S01]  /*71b0*/  FFMA R28, R49, R74, R28 ;  /* 0x0000004a311c7223 */ /* 0x000fe2000000001c */
[----:B------:R-:W-:Y:S01]  /*71c0*/  F2FP.F16.F32.PACK_AB R18, R21, R20 ;  /* 0x000000141512723e */ /* 0x000fe200000000ff */
[----:B------:R-:W-:Y:S01]  /*71d0*/  FFMA R29, R49, R75, R29 ;  /* 0x0000004b311d7223 */ /* 0x000fe2000000001d */
[----:B------:R-:W-:Y:S01]  /*71e0*/  F2FP.F16.F32.PACK_AB R19, R27, R22 ;  /* 0x000000161b13723e */ /* 0x000fe200000000ff */
[C---:B------:R-:W-:Y:S01]  /*71f0*/  FFMA R30, R49.reuse, R76, R30 ;  /* 0x0000004c311e7223 */ /* 0x040fe2000000001e */
[----:B------:R-:W-:Y:S01]  /*7200*/  FFMA R35, R49, R77, R35 ;  /* 0x0000004d31237223 */ /* 0x000fe20000000023 */
[----:B------:R-:W-:Y:S02]  /*7210*/  F2FP.F16.F32.PACK_AB R24, R25, R24 ;  /* 0x000000181918723e */ /* 0x000fe400000000ff */
[----:B------:R1:W-:Y:S01]  /*7220*/  STS.128 [R105+0x20], R16 ;  /* 0x0000201069007388 */ /* 0x0003e20000000c00 */
[----:B------:R-:W-:Y:S02]  /*7230*/  F2FP.F16.F32.PACK_AB R25, R31, R26 ;  /* 0x0000001a1f19723e */ /* 0x000fe400000000ff */
[----:B------:R-:W-:Y:S02]  /*7240*/  F2FP.F16.F32.PACK_AB R26, R29, R28 ;  /* 0x0000001c1d1a723e */ /* 0x000fe400000000ff */
[----:B------:R-:W-:Y:S02]  /*7250*/  F2FP.F16.F32.PACK_AB R27, R35, R30 ;  /* 0x0000001e231b723e */ /* 0x000fe400000000ff */
[----:B------:R-:W-:Y:S05]  /*7260*/  IADD3 R0, PT, PT, R98, R106, RZ ;  /* 0x0000006a62007210 */ /* 0x000fea0007ffe0ff */
        /* <DEDUP_REMOVED lines=9> */
[----:B------:R-:W-:Y:S02]  /*7300*/  UIADD3 UR10, UP0, UPT, UR54, 0x680, URZ ;  /* 0x00000680360a7890 */ /* 0x000fe4000ff1e0ff */
[----:B------:R-:W-:Y:S02]  /*7310*/  UIADD3 UR5, UPT, UPT, UR41, 0x20, URZ ;  /* 0x0000002029057890 */ /* 0x000fe4000fffe0ff */
[----:B------:R-:W-:Y:S02]  /*7320*/  UIADD3 UR4, UPT, UPT, UR48, 0x200, UR8 ;  /* 0x0000020030047890 */ /* 0x000fe4000fffe008 */
[----:B------:R-:W-:Y:S01]  /*7330*/  UIADD3.X UR11, UPT, UPT, URZ, UR55, URZ, UP0, !UPT ;  /* 0x00000037ff0b7290 */ /* 0x000fe200087fe4ff */
[----:B------:R-:W-:Y:S01]  /*7340*/  UMOV UR6, UR42 ;  /* 0x0000002a00067c82 */ /* 0x000fe20008000000 */
[----:B------:R-:W-:Y:S07]  /*7350*/  UMOV UR7, UR36 ;  /* 0x0000002400077c82 */ /* 0x000fee0008000000 */
[----:B------:R2:W-:Y:S02]  /*7360*/  UTMASTG.3D [UR4], [UR10] ;  /* 0x000000040a0073b5 */ /* 0x0005e40008010000 */
[----:B--2---:R0:W-:Y:S02]  /*7370*/  UTMACMDFLUSH ;  /* 0x00000000000079b7 */ /* 0x0041e40000000000 */
.L_x_106:
[----:B------:R-:W-:Y:S05]  /*7380*/  BSYNC.RECONVERGENT B0 ;  /* 0x0000000000007941 */ /* 0x000fea0003800200 */
.L_x_105:
[----:B------:R-:W-:Y:S01]  /*7390*/  UIADD3 UR43, UPT, UPT, UR43, 0x1, URZ ;  /* 0x000000012b2b7890 */ /* 0x000fe2000fffe0ff */
[----:B------:R-:W-:Y:S03]  /*73a0*/  BSSY.RECONVERGENT B0, `(.L_x_107) ;  /* 0x0000008000007945 */ /* 0x000fe60003800200 */
[----:B------:R-:W-:Y:S04]  /*73b0*/  UISETP.NE.AND UP0, UPT, UR43, 0x3, UPT ;  /* 0x000000032b00788c */ /* 0x000fe8000bf05270 */
[----:B------:R-:W-:Y:S02]  /*73c0*/  UISETP.EQ.XOR UP1, UPT, UR40, 0x3, !UP0 ;  /* 0x000000032800788c */ /* 0x000fe4000c722a70 */
[----:B------:R-:W-:Y:S02]  /*73d0*/  USEL UR56, UR43, URZ, UP0 ;  /* 0x000000ff2b387287 */ /* 0x000fe40008000000 */
[----:B------:R-:W-:Y:S04]  /*73e0*/  USEL UR4, URZ, 0x1, !UP1 ;  /* 0x00000001ff047887 */ /* 0x000fe8000c800000 */
[----:B------:R-:W-:Y:S01]  /*73f0*/  ULOP3.LUT UR51, UR51, UR4, URZ, 0x3c, !UPT ;  /* 0x0000000433337292 */ /* 0x000fe2000f8e3cff */
[----:B------:R-:W-:Y:S11]  /*7400*/  @P0 BRA `(.L_x_108) ;  /* 0x0000000000040947 */ /* 0x000ff60003800000 */
[----:B------:R-:W-:Y:S04]  /*7410*/  DEPBAR.LE SB0, 0x1 ;  /* 0x000080400000791a */ /* 0x000fe80000000000 */
.L_x_108:
[----:B------:R-:W-:Y:S05]  /*7420*/  BSYNC.RECONVERGENT B0 ;  /* 0x0000000000007941 */ /* 0x000fea0003800200 */
.L_x_107:
[----:B------:R-:W-:Y:S01]  /*7430*/  BAR.SYNC.DEFER_BLOCKING 0x1, 0x80 ;  /* 0x0042000000007b1d */ /* 0x000fe20000010000 */
[----:B------:R-:W-:Y:S01]  /*7440*/  UISETP.NE.AND UP0, UPT, UR50, -0x2, UPT ;  /* 0xfffffffe3200788c */ /* 0x000fe2000bf05270 */
[----:B------:R-:W-:Y:S08]  /*7450*/  IADD3 R45, PT, PT, R45, 0x1, RZ ;  /* 0x000000012d2d7810 */ /* 0x000ff00007ffe0ff */
[----:B------:R-:W-:Y:S05]  /*7460*/  BRA.U !UP0, `(.L_x_109) ;  /* 0x0000000108287547 */ /* 0x000fea000b800000 */
[----:B------:R-:W-:Y:S01]  /*7470*/  ISETP.NE.AND P0, PT, R104, RZ, PT ;  /* 0x000000ff6800720c */ /* 0x000fe20003f05270 */
[----:B------:R-:W-:Y:S01]  /*7480*/  IMAD.U32 R2, RZ, RZ, UR49 ;  /* 0x00000031ff027e24 */ /* 0x000fe2000f8e00ff */
[----:B------:R-:W-:Y:S01]  /*7490*/  UIADD3 UR49, UPT, UPT, UR49, 0x1, URZ ;  /* 0x0000000131317890 */ /* 0x000fe2000fffe0ff */
[----:B-1----:R-:W-:Y:S03]  /*74a0*/  IMAD.U32 R0, RZ, RZ, UR37 ;  /* 0x00000025ff007e24 */ /* 0x002fe6000f8e00ff */
[----:B------:R-:W-:Y:S04]  /*74b0*/  UISETP.NE.AND UP0, UPT, UR49, 0x3, UPT ;  /* 0x000000033100788c */ /* 0x000fe8000bf05270 */
[----:B------:R-:W-:Y:S03]  /*74c0*/  USEL UR49, UR49, URZ, UP0 ;  /* 0x000000ff31317287 */ /* 0x000fe60008000000 */
[----:B------:R-:W-:Y:S05]  /*74d0*/  @P0 LEA R2, R2, UR48, 0x3 ;  /* 0x0000003002020c11 */ /* 0x000fea000f8e18ff */
[----:B------:R-:W-:Y:S05]  /*74e0*/  @P0 VIADD R2, R2, 0x58 ;  /* 0x0000005802020836 */ /* 0x000fea0000000000 */
[----:B------:R-:W-:Y:S04]  /*74f0*/  @P0 PRMT R0, R0, 0x654, R2 ;  /* 0x0000065400000816 */ /* 0x000fe80000000002 */
[----:B------:R2:W-:Y:S03]  /*7500*/  @P0 SYNCS.ARRIVE.TRANS64.RED.A1T0 RZ, [R0+URZ], RZ ;  /* 0x000000ff00ff09a7 */ /* 0x0005e600081004ff */
.L_x_109:
[----:B------:R-:W-:Y:S01]  /*7510*/  ISETP.NE.AND P2, PT, R101, RZ, PT ;  /* 0x000000ff6500720c */ /* 0x000fe20003f45270 */
[----:B------:R-:W-:Y:S01]  /*7520*/  UIADD3 UR50, UPT, UPT, UR50, 0x2, URZ ;  /* 0x0000000232327890 */ /* 0x000fe2000fffe0ff */
[----:B------:R-:W-:Y:S01]  /*7530*/  ISETP.NE.AND P0, PT, R103, 0x2, PT ;  /* 0x000000026700780c */ /* 0x000fe20003f05270 */
[----:B------:R-:W-:Y:S01]  /*7540*/  IMAD.IADD R14, R43, 0x1, R86 ;  /* 0x000000012b0e7824 */ /* 0x000fe200078e0256 */
[----:B------:R-:W-:Y:S01]  /*7550*/  ISETP.NE.AND P1, PT, R45, 0x4, PT ;  /* 0x000000042d00780c */ /* 0x000fe20003f25270 */
[----:B------:R-:W-:Y:S01]  /*7560*/  IMAD.IADD R15, R44, 0x1, R87 ;  /* 0x000000012c0f7824 */ /* 0x000fe200078e0257 */
[----:B------:R-:W-:Y:S02]  /*7570*/  SEL R2, RZ, 0x1, P0 ;  /* 0x00000001ff027807 */ /* 0x000fe40000000000 */
[----:B-12---:R-:W-:Y:S02]  /*7580*/  SEL R0, RZ, 0x1, P1 ;  /* 0x00000001ff007807 */ /* 0x006fe40000800000 */
[----:B------:R-:W-:Y:S02]  /*7590*/  LOP3.LUT R96, R96, R2, RZ, 0x3c, !PT ;  /* 0x0000000260607212 */ /* 0x000fe400078e3cff */
[----:B------:R-:W-:Y:S02]  /*75a0*/  LOP3.LUT R97, R97, R0, RZ, 0x3c, !PT ;  /* 0x0000000061617212 */ /* 0x000fe400078e3cff */
[----:B------:R-:W-:Y:S02]  /*75b0*/  @P2 R2UR UR36, R95 ;  /* 0x000000005f2422ca */ /* 0x000fe400000e0000 */
[----:B------:R-:W-:Y:S02]  /*75c0*/  SEL R103, R103, RZ, P0 ;  /* 0x000000ff67677207 */ /* 0x000fe40000000000 */
[----:B------:R-:W-:Y:S01]  /*75d0*/  SEL R45, R45, RZ, P1 ;  /* 0x000000ff2d2d7207 */ /* 0x000fe20000800000 */
[----:B------:R-:W-:Y:S10]  /*75e0*/  @P2 BRA `(.L_x_110) ;  /* 0xffffffd800042947 */ /* 0x000ff4000383ffff */
[----:B------:R-:W-:-:S09]  /*75f0*/  UISETP.NE.AND UP0, UPT, UR53, URZ, UPT ;  /* 0x000000ff3500728c */ /* 0x000fd2000bf05270 */
[----:B------:R-:W-:Y:S05]  /*7600*/  BRA.U !UP0, `(.L_x_111) ;  /* 0x0000000108487547 */ /* 0x000fea000b800000 */
[----:B------:R-:W1:Y:S02]  /*7610*/  LDCU.64 UR4, c[0x0][0x890] ;  /* 0x00011200ff0477ac */ /* 0x000e640008000a00 */
[----:B-1----:R-:W-:-:S04]  /*7620*/  UISETP.NE.U32.AND UP0, UPT, UR4, URZ, UPT ;  /* 0x000000ff0400728c */ /* 0x002fc8000bf05070 */
[----:B------:R-:W-:-:S09]  /*7630*/  UISETP.NE.AND.EX UP0, UPT, UR5, URZ, UPT, UP0 ;  /* 0x000000ff0500728c */ /* 0x000fd2000bf05300 */
[----:B------:R-:W-:Y:S05]  /*7640*/  BRA.U UP0, `(.L_x_112) ;  /* 0x00000001000c7547 */ /* 0x000fea000b800000 */
[----:B------:R-:W-:-:S13]  /*7650*/  FSETP.NEU.AND P0, PT, R49, RZ, PT ;  /* 0x000000ff3100720b */ /* 0x000fda0003f0d000 */
[----:B------:R-:W-:Y:S05]  /*7660*/  @!P0 EXIT ;  /* 0x000000000000894d */ /* 0x000fea0003800000 */
[----:B------:R-:W-:Y:S05]  /*7670*/  BRA `(.L_x_111) ;  /* 0x00000000002c7947 */ /* 0x000fea0003800000 */
.L_x_112:
[----:B------:R-:W-:Y:S01]  /*7680*/  ISETP.NE.AND P0, PT, R102, RZ, PT ;  /* 0x000000ff6600720c */ /* 0x000fe20003f05270 */
[----:B------:R-:W-:-:S12]  /*7690*/  BSSY.RECONVERGENT B0, `(.L_x_111) ;  /* 0x0000009000007945 */ /* 0x000fd80003800200 */
[----:B------:R-:W-:Y:S05]  /*76a0*/  @P0 BRA `(.L_x_113) ;  /* 0x0000000000140947 */ /* 0x000fea0003800000 */
[----:B------:R-:W1:Y:S02]  /*76b0*/  LDCU.64 UR4, c[0x0][0x888] ;  /* 0x00011100ff0477ac */ /* 0x000e640008000a00 */
[----:B-1----:R-:W-:-:S04]  /*76c0*/  ISETP.NE.U32.AND P0, PT, RZ, UR4, PT ;  /* 0x00000004ff007c0c */ /* 0x002fc8000bf05070 */
[----:B------:R-:W-:-:S13]  /*76d0*/  ISETP.NE.AND.EX P0, PT, RZ, UR5, PT, P0 ;  /* 0x00000005ff007c0c */ /* 0x000fda000bf05300 */
[----:B------:R-:W-:Y:S05]  /*76e0*/  @!P0 EXIT ;  /* 0x000000000000894d */ /* 0x000fea0003800000 */
[----:B------:R-:W-:Y:S05]  /*76f0*/  BRA `(.L_x_114) ;  /* 0x0000000000087947 */ /* 0x000fea0003800000 */
.L_x_113:
[----:B------:R-:W-:-:S13]  /*7700*/  FSETP.NEU.AND P0, PT, R49, RZ, PT ;  /* 0x000000ff3100720b */ /* 0x000fda0003f0d000 */
[----:B------:R-:W-:Y:S05]  /*7710*/  @!P0 EXIT ;  /* 0x000000000000894d */ /* 0x000fea0003800000 */
.L_x_114:
[----:B------:R-:W-:Y:S05]  /*7720*/  BSYNC.RECONVERGENT B0 ;  /* 0x0000000000007941 */ /* 0x000fea0003800200 */
.L_x_111:
[----:B------:R-:W-:Y:S01]  /*7730*/  ULEA UR4, UR49, UR48, 0x3 ;  /* 0x0000003031047291 */ /* 0x000fe2000f8e18ff */
[----:B------:R-:W-:-:S04]  /*7740*/  DEPBAR.LE SB0, 0x0 ;  /* 0x000080000000791a */ /* 0x000fc80000000000 */
[----:B------:R-:W-:-:S04]  /*7750*/  UIADD3 UR4, UPT, UPT, UR4, 0x58, URZ ;  /* 0x0000005804047890 */ /* 0x000fc8000fffe0ff */
[----:B------:R-:W-:-:S09]  /*7760*/  UPRMT UR4, UR37, 0x654, UR4 ;  /* 0x0000065425047896 */ /* 0x000fd20008000004 */
[----:B------:R-:W-:Y:S01]  /*7770*/  SYNCS.ARRIVE.TRANS64.RED.A1T0 RZ, [UR4], RZ ;  /* 0x000000ffffff79a7 */ /* 0x000fe20008100404 */
[----:B------:R-:W-:Y:S05]  /*7780*/  EXIT ;  /* 0x000000000000794d */ /* 0x000fea0003800000 */
.L_x_19:
[----:B--2---:R2:W1:Y:S02]  /*7790*/  SYNCS.PHASECHK.TRANS64.TRYWAIT P0, [R2+URZ+0xf0], R3 ;  /* 0x0000f003020075a7 */ /* 0x00446400080011ff */
[----:B-1----:R-:W-:Y:S05]  /*77a0*/  @!P0 NANOSLEEP.SYNCS 0x989680 ;  /* 0x009896800000895d */ /* 0x002fea0003900000 */
[----:B------:R-:W1:Y:S02]  /*77b0*/  @!P0 SYNCS.PHASECHK.TRANS64 P0, [R2+URZ+0xf0], R3 ;  /* 0x0000f003020085a7 */ /* 0x000e6400080010ff */
[----:B-1----:R-:W-:Y:S05]  /*77c0*/  @!P0 BRA `(.L_x_19) ;  /* 0xfffffffc00f08947 */ /* 0x002fea000383ffff */
[----:B------:R-:W-:Y:S05]  /*77d0*/  BRA `(.L_x_115) ;  /* 0xffffff9c00787947 */ /* 0x000fea000383ffff */
.L_x_22:
[----:B-1----:R-:W-:-:S07]  /*77e0*/  MOV R2, UR33 ;  /* 0x0000002100027c02 */ /* 0x002fce0008000f00 */
.L_x_116:
[----:B-1----:R1:W2:Y:S02]  /*77f0*/  SYNCS.PHASECHK.TRANS64.TRYWAIT P0, [R2+URZ+0x20], R4 ;  /* 0x00002004020075a7 */ /* 0x0022a400080011ff */
[----:B--2---:R-:W-:Y:S05]  /*7800*/  @!P0 NANOSLEEP.SYNCS 0x989680 ;  /* 0x009896800000895d */ /* 0x004fea0003900000 */
[----:B------:R-:W2:Y:S02]  /*7810*/  @!P0 SYNCS.PHASECHK.TRANS64 P0, [R2+URZ+0x20], R4 ;  /* 0x00002004020085a7 */ /* 0x000ea400080010ff */
[----:B--2---:R-:W-:Y:S05]  /*7820*/  @!P0 BRA `(.L_x_116) ;  /* 0xfffffffc00f08947 */ /* 0x004fea000383ffff */
[----:B------:R-:W-:Y:S05]  /*7830*/  BRA `(.L_x_21) ;  /* 0xffffff9c00cc7947 */ /* 0x000fea000383ffff */
.L_x_28:
[----:B-1----:R-:W-:-:S07]  /*7840*/  MOV R2, UR33 ;  /* 0x0000002100027c02 */ /* 0x002fce0008000f00 */
.L_x_117:
[----:B-1----:R1:W2:Y:S02]  /*7850*/  SYNCS.PHASECHK.TRANS64.TRYWAIT P0, [R2+URZ+0x20], R4 ;  /* 0x00002004020075a7 */ /* 0x0022a400080011ff */
[----:B--2---:R-:W-:Y:S05]  /*7860*/  @!P0 NANOSLEEP.SYNCS 0x989680 ;  /* 0x009896800000895d */ /* 0x004fea0003900000 */
[----:B------:R-:W2:Y:S02]  /*7870*/  @!P0 SYNCS.PHASECHK.TRANS64 P0, [R2+URZ+0x20], R4 ;  /* 0x00002004020085a7 */ /* 0x000ea400080010ff */
[----:B--2---:R-:W-:Y:S05]  /*7880*/  @!P0 BRA `(.L_x_117) ;  /* 0xfffffffc00f08947 */ /* 0x004fea000383ffff */
[----:B------:R-:W-:Y:S05]  /*7890*/  BRA `(.L_x_27) ;  /* 0xffffffa000a47947 */ /* 0x000fea000383ffff */
.L_x_32:
[----:B-1----:R1:W2:Y:S02]  /*78a0*/  SYNCS.PHASECHK.TRANS64.TRYWAIT P0, [R2+URZ+0x80], R3 ;  /* 0x00008003020075a7 */ /* 0x0022a400080011ff */
[----:B--2---:R-:W-:Y:S05]  /*78b0*/  @!P0 NANOSLEEP.SYNCS 0x989680 ;  /* 0x009896800000895d */ /* 0x004fea0003900000 */
[----:B------:R-:W2:Y:S02]  /*78c0*/  @!P0 SYNCS.PHASECHK.TRANS64 P0, [R2+URZ+0x80], R3 ;  /* 0x00008003020085a7 */ /* 0x000ea400080010ff */
[----:B--2---:R-:W-:Y:S05]  /*78d0*/  @!P0 BRA `(.L_x_32) ;  /* 0xfffffffc00f08947 */ /* 0x004fea000383ffff */
[----:B------:R-:W-:Y:S05]  /*78e0*/  BRA `(.L_x_118) ;  /* 0xffffffa400587947 */ /* 0x000fea000383ffff */
.L_x_36:
[----:B----4-:R-:W-:-:S07]  /*78f0*/  MOV R0, UR5 ;  /* 0x0000000500007c02 */ /* 0x010fce0008000f00 */
.L_x_119:
[----:B-1----:R1:W2:Y:S02]  /*7900*/  SYNCS.PHASECHK.TRANS64.TRYWAIT P0, [R0+URZ], R2 ;  /* 0x00000002000075a7 */ /* 0x0022a400080011ff */
[----:B--2---:R-:W-:Y:S05]  /*7910*/  @!P0 NANOSLEEP.SYNCS 0x989680 ;  /* 0x009896800000895d */ /* 0x004fea0003900000 */
[----:B------:R-:W2:Y:S02]  /*7920*/  @!P0 SYNCS.PHASECHK.TRANS64 P0, [R0+URZ], R2 ;  /* 0x00000002000085a7 */ /* 0x000ea400080010ff */
[----:B--2---:R-:W-:Y:S05]  /*7930*/  @!P0 BRA `(.L_x_119) ;  /* 0xfffffffc00f08947 */ /* 0x004fea000383ffff */
[----:B------:R-:W-:Y:S05]  /*7940*/  BRA `(.L_x_120) ;  /* 0xffffffa800c87947 */ /* 0x000fea000383ffff */
.L_x_37:
[----:B----4-:R-:W-:-:S07]  /*7950*/  MOV R0, UR5 ;  /* 0x0000000500007c02 */ /* 0x010fce0008000f00 */
.L_x_121:
[----:B-1----:R1:W2:Y:S02]  /*7960*/  SYNCS.PHASECHK.TRANS64.TRYWAIT P0, [R0+URZ], R3 ;  /* 0x00000003000075a7 */ /* 0x0022a400080011ff */
[----:B--2---:R-:W-:Y:S05]  /*7970*/  @!P0 NANOSLEEP.SYNCS 0x989680 ;  /* 0x009896800000895d */ /* 0x004fea0003900000 */
[----:B------:R-:W2:Y:S02]  /*7980*/  @!P0 SYNCS.PHASECHK.TRANS64 P0, [R0+URZ], R3 ;  /* 0x00000003000085a7 */ /* 0x000ea400080010ff */
[----:B--2---:R-:W-:Y:S05]  /*7990*/  @!P0 BRA `(.L_x_121) ;  /* 0xfffffffc00f08947 */ /* 0x004fea000383ffff */
[----:B------:R-:W-:Y:S05]  /*79a0*/  BRA `(.L_x_122) ;  /* 0xffffffa800d47947 */ /* 0x000fea000383ffff */
.L_x_38:
[----:B----4-:R-:W-:-:S07]  /*79b0*/  MOV R0, UR5 ;  /* 0x0000000500007c02 */ /* 0x010fce0008000f00 */
.L_x_123:
[----:B-1----:R1:W2:Y:S02]  /*79c0*/  SYNCS.PHASECHK.TRANS64.TRYWAIT P0, [R0+URZ], R3 ;  /* 0x00000003000075a7 */ /* 0x0022a400080011ff */
[----:B--2---:R-:W-:Y:S05]  /*79d0*/  @!P0 NANOSLEEP.SYNCS 0x989680 ;  /* 0x009896800000895d */ /* 0x004fea0003900000 */
[----:B------:R-:W2:Y:S02]  /*79e0*/  @!P0 SYNCS.PHASECHK.TRANS64 P0, [R0+URZ], R3 ;  /* 0x00000003000085a7 */ /* 0x000ea400080010ff */
[----:B--2---:R-:W-:Y:S05]  /*79f0*/  @!P0 BRA `(.L_x_123) ;  /* 0xfffffffc00f08947 */ /* 0x004fea000383ffff */
[----:B------:R-:W-:Y:S05]  /*7a00*/  BRA `(.L_x_124) ;  /* 0xffffffa800e07947 */ /* 0x000fea000383ffff */
.L_x_41:
[----:B-1----:R1:W2:Y:S02]  /*7a10*/  SYNCS.PHASECHK.TRANS64.TRYWAIT P0, [R0+URZ+0xe0], R4 ;  /* 0x0000e004000075a7 */ /* 0x0022a400080011ff */
[----:B--2---:R-:W-:Y:S05]  /*7a20*/  @!P0 NANOSLEEP.SYNCS 0x989680 ;  /* 0x009896800000895d */ /* 0x004fea0003900000 */
[----:B------:R-:W2:Y:S02]  /*7a30*/  @!P0 SYNCS.PHASECHK.TRANS64 P0, [R0+URZ+0xe0], R4 ;  /* 0x0000e004000085a7 */ /* 0x000ea400080010ff */
[----:B--2---:R-:W-:Y:S05]  /*7a40*/  @!P0 BRA `(.L_x_41) ;  /* 0xfffffffc00f08947 */ /* 0x004fea000383ffff */
[----:B------:R-:W-:Y:S05]  /*7a50*/  BRA `(.L_x_125) ;  /* 0xffffffac003c7947 */ /* 0x000fea000383ffff */
.L_x_42:
[----:B------:R-:W-:-:S07]  /*7a60*/  MOV R0, UR5 ;  /* 0x0000000500007c02 */ /* 0x000fce0008000f00 */
.L_x_126:
[----:B-1----:R1:W2:Y:S02]  /*7a70*/  SYNCS.PHASECHK.TRANS64.TRYWAIT P0, [R0+URZ+0x90], R5 ;  /* 0x00009005000075a7 */ /* 0x0022a400080011ff */
[----:B--2---:R-:W-:Y:S05]  /*7a80*/  @!P0 NANOSLEEP.SYNCS 0x989680 ;  /* 0x009896800000895d */ /* 0x004fea0003900000 */
[----:B------:R-:W2:Y:S02]  /*7a90*/  @!P0 SYNCS.PHASECHK.TRANS64 P0, [R0+URZ+0x90], R5 ;  /* 0x00009005000085a7 */ /* 0x000ea400080010ff */
[----:B--2---:R-:W-:Y:S05]  /*7aa0*/  @!P0 BRA `(.L_x_126) ;  /* 0xfffffffc00f08947 */ /* 0x004fea000383ffff */
[----:B------:R-:W-:Y:S05]  /*7ab0*/  BRA `(.L_x_127) ;  /* 0xffffffac004c7947 */ /* 0x000fea000383ffff */
.L_x_43:
[----:B-1----:R1:W2:Y:S02]  /*7ac0*/  SYNCS.PHASECHK.TRANS64.TRYWAIT P1, [R0+URZ+0x80], R4 ;  /* 0x00008004000075a7 */ /* 0x0022a400080211ff */
[----:B--2---:R-:W-:Y:S05]  /*7ad0*/  @!P1 NANOSLEEP.SYNCS 0x989680 ;  /* 0x009896800000995d */ /* 0x004fea0003900000 */
[----:B------:R-:W2:Y:S02]  /*7ae0*/  @!P1 SYNCS.PHASECHK.TRANS64 P1, [R0+URZ+0x80], R4 ;  /* 0x00008004000095a7 */ /* 0x000ea400080210ff */
[----:B--2---:R-:W-:Y:S05]  /*7af0*/  @!P1 BRA `(.L_x_43) ;  /* 0xfffffffc00f09947 */ /* 0x004fea000383ffff */
[----:B------:R-:W-:Y:S05]  /*7b00*/  BRA `(.L_x_128) ;  /* 0xffffffac007c7947 */ /* 0x000fea000383ffff */
.L_x_46:
[----:B------:R-:W-:-:S07]  /*7b10*/  MOV R0, UR5 ;  /* 0x0000000500007c02 */ /* 0x000fce0008000f00 */
.L_x_129:
[----:B-1----:R1:W2:Y:S02]  /*7b20*/  SYNCS.PHASECHK.TRANS64.TRYWAIT P0, [R0+URZ+0x90], R2 ;  /* 0x00009002000075a7 */ /* 0x0022a400080011ff */
[----:B--2---:R-:W-:Y:S05]  /*7b30*/  @!P0 NANOSLEEP.SYNCS 0x989680 ;  /* 0x009896800000895d */ /* 0x004fea0003900000 */
[----:B------:R-:W2:Y:S02]  /*7b40*/  @!P0 SYNCS.PHASECHK.TRANS64 P0, [R0+URZ+0x90], R2 ;  /* 0x00009002000085a7 */ /* 0x000ea400080010ff */
[----:B--2---:R-:W-:Y:S05]  /*7b50*/  @!P0 BRA `(.L_x_129) ;  /* 0xfffffffc00f08947 */ /* 0x004fea000383ffff */
[----:B------:R-:W-:Y:S05]  /*7b60*/  BRA `(.L_x_45) ;  /* 0xffffffac00d07947 */ /* 0x000fea000383ffff */
.L_x_53:
[----:B-1----:R1:W2:Y:S02]  /*7b70*/  SYNCS.PHASECHK.TRANS64.TRYWAIT P1, [R0+URZ+0x80], R2 ;  /* 0x00008002000075a7 */ /* 0x0022a400080211ff */
[----:B--2---:R-:W-:Y:S05]  /*7b80*/  @!P1 NANOSLEEP.SYNCS 0x989680 ;  /* 0x009896800000995d */ /* 0x004fea0003900000 */
[----:B------:R-:W2:Y:S02]  /*7b90*/  @!P1 SYNCS.PHASECHK.TRANS64 P1, [R0+URZ+0x80], R2 ;  /* 0x00008002000095a7 */ /* 0x000ea400080210ff */
[----:B--2---:R-:W-:Y:S05]  /*7ba0*/  @!P1 BRA `(.L_x_53) ;  /* 0xfffffffc00f09947 */ /* 0x004fea000383ffff */
[----:B------:R-:W-:Y:S05]  /*7bb0*/  BRA `(.L_x_130) ;  /* 0xffffffb400607947 */ /* 0x000fea000383ffff */
.L_x_54:
[----:B------:R-:W-:-:S07]  /*7bc0*/  MOV R2, UR6 ;  /* 0x0000000600027c02 */ /* 0x000fce0008000f00 */
.L_x_131:
[----:B-1----:R1:W2:Y:S02]  /*7bd0*/  SYNCS.PHASECHK.TRANS64.TRYWAIT P0, [R2+URZ+0xc0], R0 ;  /* 0x0000c000020075a7 */ /* 0x0022a400080011ff */
[----:B--2---:R-:W-:Y:S05]  /*7be0*/  @!P0 NANOSLEEP.SYNCS 0x989680 ;  /* 0x009896800000895d */ /* 0x004fea0003900000 */
[----:B------:R-:W2:Y:S02]  /*7bf0*/  @!P0 SYNCS.PHASECHK.TRANS64 P0, [R2+URZ+0xc0], R0 ;  /* 0x0000c000020085a7 */ /* 0x000ea400080010ff */
[----:B--2---:R-:W-:Y:S05]  /*7c00*/  @!P0 BRA `(.L_x_131) ;  /* 0xfffffffc00f08947 */ /* 0x004fea000383ffff */
[----:B------:R-:W-:Y:S05]  /*7c10*/  BRA `(.L_x_132) ;  /* 0xffffffb400987947 */ /* 0x000fea000383ffff */
.L_x_57:
[----:B------:R-:W-:Y:S07]  /*7c20*/  MOV R0, UR11 ;  /* 0x0000000b00007c02 */ /* 0x000fee0008000f00 */
.L_x_133:
[----:B-1----:R1:W2:Y:S02]  /*7c30*/  SYNCS.PHASECHK.TRANS64.TRYWAIT P0, [R0+URZ], R2 ;  /* 0x00000002000075a7 */ /* 0x0022a400080011ff */
[----:B--2---:R-:W-:Y:S05]  /*7c40*/  @!P0 NANOSLEEP.SYNCS 0x989680 ;  /* 0x009896800000895d */ /* 0x004fea0003900000 */
[----:B------:R-:W2:Y:S02]  /*7c50*/  @!P0 SYNCS.PHASECHK.TRANS64 P0, [R0+URZ], R2 ;  /* 0x00000002000085a7 */ /* 0x000ea400080010ff */
[----:B--2---:R-:W-:Y:S05]  /*7c60*/  @!P0 BRA `(.L_x_133) ;  /* 0xfffffffc00f08947 */ /* 0x004fea000383ffff */
[----:B------:R-:W-:Y:S05]  /*7c70*/  BRA `(.L_x_56) ;  /* 0xffffffb400b47947 */ /* 0x000fea000383ffff */
.L_x_60:
[----:B------:R-:W-:-:S07]  /*7c80*/  MOV R0, UR6 ;  /* 0x0000000600007c02 */ /* 0x000fce0008000f00 */
.L_x_134:
[----:B--2---:R2:W4:Y:S02]  /*7c90*/  SYNCS.PHASECHK.TRANS64.TRYWAIT P0, [R0+URZ], R2 ;  /* 0x00000002000075a7 */ /* 0x00452400080011ff */
[----:B----4-:R-:W-:Y:S05]  /*7ca0*/  @!P0 NANOSLEEP.SYNCS 0x989680 ;  /* 0x009896800000895d */ /* 0x010fea0003900000 */
[----:B------:R-:W4:Y:S02]  /*7cb0*/  @!P0 SYNCS.PHASECHK.TRANS64 P0, [R0+URZ], R2 ;  /* 0x00000002000085a7 */ /* 0x000f2400080010ff */
[----:B----4-:R-:W-:Y:S05]  /*7cc0*/  @!P0 BRA `(.L_x_134) ;  /* 0xfffffffc00f08947 */ /* 0x010fea000383ffff */
[----:B------:R-:W-:Y:S05]  /*7cd0*/  BRA `(.L_x_135) ;  /* 0xffffffb800e07947 */ /* 0x000fea000383ffff */
.L_x_61:
[----:B------:R-:W-:-:S07]  /*7ce0*/  MOV R0, UR6 ;  /* 0x0000000600007c02 */ /* 0x000fce0008000f00 */
.L_x_136:
[----:B-1----:R1:W2:Y:S02]  /*7cf0*/  SYNCS.PHASECHK.TRANS64.TRYWAIT P0, [R0+URZ], R3 ;  /* 0x00000003000075a7 */ /* 0x0022a400080011ff */
[----:B--2---:R-:W-:Y:S05]  /*7d00*/  @!P0 NANOSLEEP.SYNCS 0x989680 ;  /* 0x009896800000895d */ /* 0x004fea0003900000 */
[----:B------:R-:W2:Y:S02]  /*7d10*/  @!P0 SYNCS.PHASECHK.TRANS64 P0, [R0+URZ], R3 ;  /* 0x00000003000085a7 */ /* 0x000ea400080010ff */
[----:B--2---:R-:W-:Y:S05]  /*7d20*/  @!P0 BRA `(.L_x_136) ;  /* 0xfffffffc00f08947 */ /* 0x004fea000383ffff */
[----:B------:R-:W-:Y:S05]  /*7d30*/  BRA `(.L_x_137) ;  /* 0xffffffb800ec7947 */ /* 0x000fea000383ffff */
.L_x_62:
[----:B------:R-:W-:-:S07]  /*7d40*/  MOV R0, UR6 ;  /* 0x0000000600007c02 */ /* 0x000fce0008000f00 */
.L_x_138:
[----:B-1----:R1:W2:Y:S02]  /*7d50*/  SYNCS.PHASECHK.TRANS64.TRYWAIT P0, [R0+URZ], R3 ;  /* 0x00000003000075a7 */ /* 0x0022a400080011ff */
[----:B--2---:R-:W-:Y:S05]  /*7d60*/  @!P0 NANOSLEEP.SYNCS 0x989680 ;  /* 0x009896800000895d */ /* 0x004fea0003900000 */
[----:B------:R-:W2:Y:S02]  /*7d70*/  @!P0 SYNCS.PHASECHK.TRANS64 P0, [R0+URZ], R3 ;  /* 0x00000003000085a7 */ /* 0x000ea400080010ff */
[----:B--2---:R-:W-:Y:S05]  /*7d80*/  @!P0 BRA `(.L_x_138) ;  /* 0xfffffffc00f08947 */ /* 0x004fea000383ffff */
[----:B------:R-:W-:Y:S05]  /*7d90*/  BRA `(.L_x_139) ;  /* 0xffffffb800f87947 */ /* 0x000fea000383ffff */
.L_x_63:
[----:B-1----:R-:W-:-:S07]  /*7da0*/  MOV R0, UR7 ;  /* 0x0000000700007c02 */ /* 0x002fce0008000f00 */
.L_x_140:
[----:B-1----:R1:W2:Y:S02]  /*7db0*/  SYNCS.PHASECHK.TRANS64.TRYWAIT P0, [R0+URZ], R2 ;  /* 0x00000002000075a7 */ /* 0x0022a400080011ff */
[----:B--2---:R-:W-:Y:S05]  /*7dc0*/  @!P0 NANOSLEEP.SYNCS 0x989680 ;  /* 0x009896800000895d */ /* 0x004fea0003900000 */
[----:B------:R-:W2:Y:S02]  /*7dd0*/  @!P0 SYNCS.PHASECHK.TRANS64 P0, [R0+URZ], R2 ;  /* 0x00000002000085a7 */ /* 0x000ea400080010ff */
[----:B--2---:R-:W-:Y:S05]  /*7de0*/  @!P0 BRA `(.L_x_140) ;  /* 0xfffffffc00f08947 */ /* 0x004fea000383ffff */
[----:B------:R-:W-:Y:S05]  /*7df0*/  BRA `(.L_x_141) ;  /* 0xffffffbc00047947 */ /* 0x000fea000383ffff */
.L_x_68:
[----:B--2---:R2:W3:Y:S02]  /*7e00*/  SYNCS.PHASECHK.TRANS64.TRYWAIT P0, [R0+URZ+0x80], R2 ;  /* 0x00008002000075a7 */ /* 0x0044e400080011ff */
[----:B---3--:R-:W-:Y:S05]  /*7e10*/  @!P0 NANOSLEEP.SYNCS 0x989680 ;  /* 0x009896800000895d */ /* 0x008fea0003900000 */
[----:B------:R-:W3:Y:S02]  /*7e20*/  @!P0 SYNCS.PHASECHK.TRANS64 P0, [R0+URZ+0x80], R2 ;  /* 0x00008002000085a7 */ /* 0x000ee400080010ff */
[----:B---3--:R-:W-:Y:S05]  /*7e30*/  @!P0 BRA `(.L_x_68) ;  /* 0xfffffffc00f08947 */ /* 0x008fea000383ffff */
[----:B------:R-:W-:Y:S05]  /*7e40*/  BRA `(.L_x_142) ;  /* 0xffffffc000007947 */ /* 0x000fea000383ffff */
.L_x_71:
[----:B------:R-:W-:Y:S07]  /*7e50*/  MOV R0, UR7 ;  /* 0x0000000700007c02 */ /* 0x000fee0008000f00 */
.L_x_143:
[----:B--2---:R2:W3:Y:S02]  /*7e60*/  SYNCS.PHASECHK.TRANS64.TRYWAIT P0, [R0+URZ+0x78], R2 ;  /* 0x00007802000075a7 */ /* 0x0044e400080011ff */
[----:B---3--:R-:W-:Y:S05]  /*7e70*/  @!P0 NANOSLEEP.SYNCS 0x989680 ;  /* 0x009896800000895d */ /* 0x008fea0003900000 */
[----:B------:R-:W3:Y:S02]  /*7e80*/  @!P0 SYNCS.PHASECHK.TRANS64 P0, [R0+URZ+0x78], R2 ;  /* 0x00007802000085a7 */ /* 0x000ee400080010ff */
[----:B---3--:R-:W-:Y:S05]  /*7e90*/  @!P0 BRA `(.L_x_143) ;  /* 0xfffffffc00f08947 */ /* 0x008fea000383ffff */
[----:B------:R-:W-:Y:S05]  /*7ea0*/  BRA `(.L_x_70) ;  /* 0xffffffc000e07947 */ /* 0x000fea000383ffff */
.L_x_74:
[----:B------:R-:W-:Y:S07]  /*7eb0*/  MOV R0, UR15 ;  /* 0x0000000f00007c02 */ /* 0x000fee0008000f00 */
.L_x_144:
[----:B-1----:R1:W2:Y:S02]  /*7ec0*/  SYNCS.PHASECHK.TRANS64.TRYWAIT P0, [R0+URZ+0x58], R9 ;  /* 0x00005809000075a7 */ /* 0x0022a400080011ff */
[----:B--2---:R-:W-:Y:S05]  /*7ed0*/  @!P0 NANOSLEEP.SYNCS 0x989680 ;  /* 0x009896800000895d */ /* 0x004fea0003900000 */
[----:B------:R-:W2:Y:S02]  /*7ee0*/  @!P0 SYNCS.PHASECHK.TRANS64 P0, [R0+URZ+0x58], R9 ;  /* 0x00005809000085a7 */ /* 0x000ea400080010ff */
[----:B--2---:R-:W-:Y:S05]  /*7ef0*/  @!P0 BRA `(.L_x_144) ;  /* 0xfffffffc00f08947 */ /* 0x004fea000383ffff */
[----:B------:R-:W-:Y:S05]  /*7f00*/  BRA `(.L_x_145) ;  /* 0xffffffc400587947 */ /* 0x000fea000383ffff */
.L_x_75:
[----:B------:R-:W-:Y:S07]  /*7f10*/  MOV R0, UR13 ;  /* 0x0000000d00007c02 */ /* 0x000fee0008000f00 */
.L_x_146:
[----:B-1----:R1:W2:Y:S02]  /*7f20*/  SYNCS.PHASECHK.TRANS64.TRYWAIT P0, [R0+URZ+0x58], R14 ;  /* 0x0000580e000075a7 */ /* 0x0022a400080011ff */
[----:B--2---:R-:W-:Y:S05]  /*7f30*/  @!P0 NANOSLEEP.SYNCS 0x989680 ;  /* 0x009896800000895d */ /* 0x004fea0003900000 */
[----:B------:R-:W2:Y:S02]  /*7f40*/  @!P0 SYNCS.PHASECHK.TRANS64 P0, [R0+URZ+0x58], R14 ;  /* 0x0000580e000085a7 */ /* 0x000ea400080010ff */
[----:B--2---:R-:W-:Y:S05]  /*7f50*/  @!P0 BRA `(.L_x_146) ;  /* 0xfffffffc00f08947 */ /* 0x004fea000383ffff */
[----:B------:R-:W-:Y:S05]  /*7f60*/  BRA `(.L_x_147) ;  /* 0xffffffc400f87947 */ /* 0x000fea000383ffff */
.L_x_77:
[----:B------:R-:W-:-:S07]  /*7f70*/  MOV R0, UR4 ;  /* 0x0000000400007c02 */ /* 0x000fce0008000f00 */
.L_x_148:
[----:B-1----:R1:W3:Y:S02]  /*7f80*/  SYNCS.PHASECHK.TRANS64.TRYWAIT P0, [R0+URZ], R2 ;  /* 0x00000002000075a7 */ /* 0x0022e400080011ff */
[----:B---3--:R-:W-:Y:S05]  /*7f90*/  @!P0 NANOSLEEP.SYNCS 0x989680 ;  /* 0x009896800000895d */ /* 0x008fea0003900000 */
[----:B------:R-:W3:Y:S02]  /*7fa0*/  @!P0 SYNCS.PHASECHK.TRANS64 P0, [R0+URZ], R2 ;  /* 0x00000002000085a7 */ /* 0x000ee400080010ff */
[----:B---3--:R-:W-:Y:S05]  /*7fb0*/  @!P0 BRA `(.L_x_148) ;  /* 0xfffffffc00f08947 */ /* 0x008fea000383ffff */
[----:B------:R-:W-:Y:S05]  /*7fc0*/  BRA `(.L_x_149) ;  /* 0xffffffc800847947 */ /* 0x000fea000383ffff */
.L_x_78:
[----:B------:R-:W-:-:S07]  /*7fd0*/  MOV R0, UR4 ;  /* 0x0000000400007c02 */ /* 0x000fce0008000f00 */
.L_x_150:
[----:B-1----:R1:W3:Y:S02]  /*7fe0*/  SYNCS.PHASECHK.TRANS64.TRYWAIT P0, [R0+URZ], R2 ;  /* 0x00000002000075a7 */ /* 0x0022e400080011ff */
[----:B---3--:R-:W-:Y:S05]  /*7ff0*/  @!P0 NANOSLEEP.SYNCS 0x989680 ;  /* 0x009896800000895d */ /* 0x008fea0003900000 */
[----:B------:R-:W3:Y:S02]  /*8000*/  @!P0 SYNCS.PHASECHK.TRANS64 P0, [R0+URZ], R2 ;  /* 0x00000002000085a7 */ /* 0x000ee400080010ff */
[----:B---3--:R-:W-:Y:S05]  /*8010*/  @!P0 BRA `(.L_x_150) ;  /* 0xfffffffc00f08947 */ /* 0x008fea000383ffff */
[----:B------:R-:W-:Y:S05]  /*8020*/  BRA `(.L_x_151) ;  /* 0xffffffc800907947 */ /* 0x000fea000383ffff */
.L_x_80:
[----:B--2---:R2:W4:Y:S02]  /*8030*/  SYNCS.PHASECHK.TRANS64.TRYWAIT P0, [R0+URZ+0x80], R2 ;  /* 0x00008002000075a7 */ /* 0x00452400080011ff */
[----:B----4-:R-:W-:Y:S05]  /*8040*/  @!P0 NANOSLEEP.SYNCS 0x989680 ;  /* 0x009896800000895d */ /* 0x010fea0003900000 */
[----:B------:R-:W4:Y:S02]  /*8050*/  @!P0 SYNCS.PHASECHK.TRANS64 P0, [R0+URZ+0x80], R2 ;  /* 0x00008002000085a7 */ /* 0x000f2400080010ff */
[----:B----4-:R-:W-:Y:S05]  /*8060*/  @!P0 BRA `(.L_x_80) ;  /* 0xfffffffc00f08947 */ /* 0x010fea000383ffff */
[----:B------:R-:W-:Y:S05]  /*8070*/  BRA `(.L_x_152) ;  /* 0xffffffcc00747947 */ /* 0x000fea000383ffff */
.L_x_90:
[----:B-1----:R1:W3:Y:S02]  /*8080*/  SYNCS.PHASECHK.TRANS64.TRYWAIT P1, [R0+URZ+0x40], R3 ;  /* 0x00004003000075a7 */ /* 0x0022e400080211ff */
[----:B---3--:R-:W-:Y:S05]  /*8090*/  @!P1 NANOSLEEP.SYNCS 0x989680 ;  /* 0x009896800000995d */ /* 0x008fea0003900000 */
[----:B------:R-:W3:Y:S02]  /*80a0*/  @!P1 SYNCS.PHASECHK.TRANS64 P1, [R0+URZ+0x40], R3 ;  /* 0x00004003000095a7 */ /* 0x000ee400080210ff */
[----:B---3--:R-:W-:Y:S05]  /*80b0*/  @!P1 BRA `(.L_x_90) ;  /* 0xfffffffc00f09947 */ /* 0x008fea000383ffff */
[----:B------:R-:W-:Y:S05]  /*80c0*/  BRA `(.L_x_89) ;  /* 0xffffffd800a47947 */ /* 0x000fea000383ffff */
.L_x_92:
[----:B-1----:R1:W4:Y:S02]  /*80d0*/  SYNCS.PHASECHK.TRANS64.TRYWAIT P0, [R73+URZ+0xa0], R2 ;  /* 0x0000a002490075a7 */ /* 0x00232400080011ff */
[----:B----4-:R-:W-:Y:S05]  /*80e0*/  @!P0 NANOSLEEP.SYNCS 0x989680 ;  /* 0x009896800000895d */ /* 0x010fea0003900000 */
[----:B------:R-:W4:Y:S02]  /*80f0*/  @!P0 SYNCS.PHASECHK.TRANS64 P0, [R73+URZ+0xa0], R2 ;  /* 0x0000a002490085a7 */ /* 0x000f2400080010ff */
[----:B----4-:R-:W-:Y:S05]  /*8100*/  @!P0 BRA `(.L_x_92) ;  /* 0xfffffffc00f08947 */ /* 0x010fea000383ffff */
[----:B------:R-:W-:Y:S05]  /*8110*/  BRA `(.L_x_91) ;  /* 0xffffffd800dc7947 */ /* 0x000fea000383ffff */
.L_x_103:
[----:B--2---:R2:W4:Y:S02]  /*8120*/  SYNCS.PHASECHK.TRANS64.TRYWAIT P0, [R2+URZ+0x40], R107 ;  /* 0x0000406b020075a7 */ /* 0x00452400080011ff */
[----:B----4-:R-:W-:Y:S05]  /*8130*/  @!P0 NANOSLEEP.SYNCS 0x989680 ;  /* 0x009896800000895d */ /* 0x010fea0003900000 */
[----:B------:R-:W4:Y:S02]  /*8140*/  @!P0 SYNCS.PHASECHK.TRANS64 P0, [R2+URZ+0x40], R107 ;  /* 0x0000406b020085a7 */ /* 0x000f2400080010ff */
[----:B----4-:R-:W-:Y:S05]  /*8150*/  @!P0 BRA `(.L_x_103) ;  /* 0xfffffffc00f08947 */ /* 0x010fea000383ffff */
[----:B------:R-:W-:Y:S05]  /*8160*/  BRA `(.L_x_102) ;  /* 0xffffffe400c47947 */ /* 0x000fea000383ffff */
        .weak           $__internal_0_$__cuda_sm10x_tcgen05_guardrail_trap_col_being_dealloced_not_returned_by_alloc
        .type           $__internal_0_$__cuda_sm10x_tcgen05_guardrail_trap_col_being_dealloced_not_returned_by_alloc,@function
        .size           $__internal_0_$__cuda_sm10x_tcgen05_guardrail_trap_col_being_dealloced_not_returned_by_alloc,($__internal_1_$__cuda_sm10x_tcgen05_guardrail_trap_phase_invalid_during_alloc - $__internal_0_$__cuda_sm10x_tcgen05_guardrail_trap_col_being_dealloced_not_returned_by_alloc)
$__internal_0_$__cuda_sm10x_tcgen05_guardrail_trap_col_being_dealloced_not_returned_by_alloc:
[----:B------:R-:W-:Y:S05]  /*8170*/  BPT.TRAP 0x1 ;  /* 0x000000040000795c */ /* 0x000fea0000300000 */
[----:B------:R-:W-:-:S04]  /*8180*/  HFMA2 R3, -RZ, RZ, 0, 0 ;  /* 0x00000000ff037431 */ /* 0x000fc800000001ff */
[----:B------:R-:W-:Y:S05]  /*8190*/  RET.REL.NODEC R2 `(_ZN7cutlass13device_kernelINS_4gemm6kernel13GemmUniversalIN4cute5tupleIJiiiiEEENS1_10collective13CollectiveMmaINS1_35MainloopSm100TmaUmmaWarpSpecializedILi4ELi2ELi4ENS5_IJNS4_1CILi1EEESB_SB_EEEEENS5_IJNSA_ILi128EEENSA_ILi64EEESE_EEENS_6half_tENS5_IJSB_llEEESH_NS5_IJlSB_lEEENS4_8TiledMMAINS4_8MMA_AtomIJNS4_20SM100_MMA_F16BF16_SSISH_SH_fLi128ELi64ELNS4_4UMMA5MajorE1ELSO_0ELNSN_7ScaleInE0ELSP_0EEEEEENS4_6LayoutISC_NS5_IJNSA_ILi0EEEST_ST_EEEEENS5_IJNS4_10UnderscoreESW_SW_EEEEENS4_13SM90_TMA_LOADENS4_14ComposedLayoutINS4_7SwizzleILi3ELi4ELi3EEENS4_18smem_ptr_flag_bitsILi16EEENSS_INS5_IJSF_NSA_ILi8EEEEEENS5_IJSB_SF_EEEEEEEvNS4_8identityESZ_NS10_IS12_S14_NSS_INS5_IJS15_SF_EEENS5_IJSF_SB_EEEEEEEvS1A_EENS_8epilogue10collective18CollectiveEpilogueINS1G_23Sm100TmaWarpSpecializedILi3ELi2ELi32ELb1ELb0EEEJSG_NS5_IJNSS_ISE_SB_EENSS_INSA_ILi32EEESB_EEEEESH_SJ_SH_SJ_NS1G_6fusion15FusionCallbacksIS1K_NS1P_17LinearCombinationISH_fSH_fLNS_15FloatRoundStyleE2EEESG_S1O_JEEENS4_5SM1004TMEM4LOAD26SM100_TMEM_LOAD_32dp32b32xESZ_NS10_INS11_ILi2ELi4ELi3EEES14_NSS_INS5_IJS15_S1M_EEENS5_IJS1M_SB_EEEEEEENS4_39AutoVectorizingCopyWithAssumedAlignmentILi128EEENS4_14SM90_TMA_STOREES23_S25_S25_EEEvvEEEEvNT_6ParamsE) ;  /* 0xffffff7c02987950 */ /* 0x000fea0003c3ffff */
        .weak           $__internal_1_$__cuda_sm10x_tcgen05_guardrail_trap_phase_invalid_during_alloc
        .type           $__internal_1_$__cuda_sm10x_tcgen05_guardrail_trap_phase_invalid_during_alloc,@function
        .size           $__internal_1_$__cuda_sm10x_tcgen05_guardrail_trap_phase_invalid_during_alloc,($__internal_2_$__cuda_sm10x_tcgen05_guardrail_trap_unallocated_columns_being_dealloced - $__internal_1_$__cuda_sm10x_tcgen05_guardrail_trap_phase_invalid_during_alloc)
$__internal_1_$__cuda_sm10x_tcgen05_guardrail_trap_phase_invalid_during_alloc:
[----:B------:R-:W-:Y:S05]  /*81a0*/  BPT.TRAP 0x1 ;  /* 0x000000040000795c */ /* 0x000fea0000300000 */
[----:B------:R-:W-:-:S04]  /*81b0*/  MOV R3, 0x0 ;  /* 0x0000000000037802 */ /* 0x000fc80000000f00 */
[----:B------:R-:W-:Y:S05]  /*81c0*/  RET.REL.NODEC R2 `(_ZN7cutlass13device_kernelINS_4gemm6kernel13GemmUniversalIN4cute5tupleIJiiiiEEENS1_10collective13CollectiveMmaINS1_35MainloopSm100TmaUmmaWarpSpecializedILi4ELi2ELi4ENS5_IJNS4_1CILi1EEESB_SB_EEEEENS5_IJNSA_ILi128EEENSA_ILi64EEESE_EEENS_6half_tENS5_IJSB_llEEESH_NS5_IJlSB_lEEENS4_8TiledMMAINS4_8MMA_AtomIJNS4_20SM100_MMA_F16BF16_SSISH_SH_fLi128ELi64ELNS4_4UMMA5MajorE1ELSO_0ELNSN_7ScaleInE0ELSP_0EEEEEENS4_6LayoutISC_NS5_IJNSA_ILi0EEEST_ST_EEEEENS5_IJNS4_10UnderscoreESW_SW_EEEEENS4_13SM90_TMA_LOADENS4_14ComposedLayoutINS4_7SwizzleILi3ELi4ELi3EEENS4_18smem_ptr_flag_bitsILi16EEENSS_INS5_IJSF_NSA_ILi8EEEEEENS5_IJSB_SF_EEEEEEEvNS4_8identityESZ_NS10_IS12_S14_NSS_INS5_IJS15_SF_EEENS5_IJSF_SB_EEEEEEEvS1A_EENS_8epilogue10collective18CollectiveEpilogueINS1G_23Sm100TmaWarpSpecializedILi3ELi2ELi32ELb1ELb0EEEJSG_NS5_IJNSS_ISE_SB_EENSS_INSA_ILi32EEESB_EEEEESH_SJ_SH_SJ_NS1G_6fusion15FusionCallbacksIS1K_NS1P_17LinearCombinationISH_fSH_fLNS_15FloatRoundStyleE2EEESG_S1O_JEEENS4_5SM1004TMEM4LOAD26SM100_TMEM_LOAD_32dp32b32xESZ_NS10_INS11_ILi2ELi4ELi3EEES14_NSS_INS5_IJS15_S1M_EEENS5_IJS1M_SB_EEEEEEENS4_39AutoVectorizingCopyWithAssumedAlignmentILi128EEENS4_14SM90_TMA_STOREES23_S25_S25_EEEvvEEEEvNT_6ParamsE) ;  /* 0xffffff7c028c7950 */ /* 0x000fea0003c3ffff */
        .weak           $__internal_2_$__cuda_sm10x_tcgen05_guardrail_trap_unallocated_columns_being_dealloced
        .type           $__internal_2_$__cuda_sm10x_tcgen05_guardrail_trap_unallocated_columns_being_dealloced,@function
        .size           $__internal_2_$__cuda_sm10x_tcgen05_guardrail_trap_unallocated_columns_being_dealloced,(.L_x_154 - $__internal_2_$__cuda_sm10x_tcgen05_guardrail_trap_unallocated_columns_being_dealloced)
$__internal_2_$__cuda_sm10x_tcgen05_guardrail_trap_unallocated_columns_being_dealloced:
[----:B------:R-:W-:Y:S05]  /*81d0*/  BPT.TRAP 0x1 ;  /* 0x000000040000795c */ /* 0x000fea0000300000 */
[----:B------:R-:W-:-:S04]  /*81e0*/  HFMA2 R3, -RZ, RZ, 0, 0 ;  /* 0x00000000ff037431 */ /* 0x000fc800000001ff */
[----:B------:R-:W-:Y:S05]  /*81f0*/  RET.REL.NODEC R2 `(_ZN7cutlass13device_kernelINS_4gemm6kernel13GemmUniversalIN4cute5tupleIJiiiiEEENS1_10collective13CollectiveMmaINS1_35MainloopSm100TmaUmmaWarpSpecializedILi4ELi2ELi4ENS5_IJNS4_1CILi1EEESB_SB_EEEEENS5_IJNSA_ILi128EEENSA_ILi64EEESE_EEENS_6half_tENS5_IJSB_llEEESH_NS5_IJlSB_lEEENS4_8TiledMMAINS4_8MMA_AtomIJNS4_20SM100_MMA_F16BF16_SSISH_SH_fLi128ELi64ELNS4_4UMMA5MajorE1ELSO_0ELNSN_7ScaleInE0ELSP_0EEEEEENS4_6LayoutISC_NS5_IJNSA_ILi0EEEST_ST_EEEEENS5_IJNS4_10UnderscoreESW_SW_EEEEENS4_13SM90_TMA_LOADENS4_14ComposedLayoutINS4_7SwizzleILi3ELi4ELi3EEENS4_18smem_ptr_flag_bitsILi16EEENSS_INS5_IJSF_NSA_ILi8EEEEEENS5_IJSB_SF_EEEEEEEvNS4_8identityESZ_NS10_IS12_S14_NSS_INS5_IJS15_SF_EEENS5_IJSF_SB_EEEEEEEvS1A_EENS_8epilogue10collective18CollectiveEpilogueINS1G_23Sm100TmaWarpSpecializedILi3ELi2ELi32ELb1ELb0EEEJSG_NS5_IJNSS_ISE_SB_EENSS_INSA_ILi32EEESB_EEEEESH_SJ_SH_SJ_NS1G_6fusion15FusionCallbacksIS1K_NS1P_17LinearCombinationISH_fSH_fLNS_15FloatRoundStyleE2EEESG_S1O_JEEENS4_5SM1004TMEM4LOAD26SM100_TMEM_LOAD_32dp32b32xESZ_NS10_INS11_ILi2ELi4ELi3EEES14_NSS_INS5_IJS15_S1M_EEENS5_IJS1M_SB_EEEEEEENS4_39AutoVectorizingCopyWithAssumedAlignmentILi128EEENS4_14SM90_TMA_STOREES23_S25_S25_EEEvvEEEEvNT_6ParamsE) ;  /* 0xffffff7c02807950 */ /* 0x000fea0003c3ffff */
.L_x_153:
[----:B------:R-:W-:-:S00]  /*8200*/  BRA `(.L_x_153) ;  /* 0xfffffffc00fc7947 */ /* 0x000fc0000383ffff */
[----:B------:R-:W-:-:S00]  /*8210*/  NOP ;  /* 0x0000000000007918 */ /* 0x000fc00000000000 */
        /* <DEDUP_REMOVED lines=14> */
.L_x_154:


//--------------------- .nv.global.init           --------------------------
	.section	.nv.global.init,"aw",@progbits
.nv.global.init:
	.type		$str$27,@object
	.size		$str$27,($str$28 - $str$27)
$str$27:
        /*0000*/ 	.byte	0x28, 0x61, 0x64, 0x64, 0x72, 0x65, 0x73, 0x73, 0x20, 0x26, 0x20, 0x6d, 0x61, 0x73, 0x6b, 0x29
        /*0010*/ 	.byte	0x20, 0x3d, 0x3d, 0x20, 0x30, 0x00
	.type		$str$28,@object
	.size		$str$28,($str$26 - $str$28)
$str$28:
        /*0016*/ 	.byte	0x2f, 0x74, 0x6d, 0x70, 0x2f, 0x63, 0x75, 0x74, 0x6c, 0x61, 0x73, 0x73, 0x5f, 0x73, 0x77, 0x65
        /*0026*/ 	.byte	0x65, 0x70, 0x5f, 0x73, 0x72, 0x63, 0x2f, 0x69, 0x6e, 0x63, 0x6c, 0x75, 0x64, 0x65, 0x2f, 0x63
        /*0036*/ 	.byte	0x75, 0x74, 0x65, 0x2f, 0x70, 0x6f, 0x69, 0x6e, 0x74, 0x65, 0x72, 0x5f, 0x66, 0x6c, 0x61, 0x67
        /*0046*/ 	.byte	0x67, 0x65, 0x64, 0x2e, 0x68, 0x70, 0x70, 0x00
	.type		$str$26,@object
	.size		$str$26,($str$25 - $str$26)
$str$26:
        /*004e*/ 	.byte	0x2f, 0x74, 0x6d, 0x70, 0x2f, 0x63, 0x75, 0x74, 0x6c, 0x61, 0x73, 0x73, 0x5f, 0x73, 0x77, 0x65
        /*005e*/ 	.byte	0x65, 0x70, 0x5f, 0x73, 0x72, 0x63, 0x2f, 0x69, 0x6e, 0x63, 0x6c, 0x75, 0x64, 0x65, 0x2f, 0x63
        /*006e*/ 	.byte	0x75, 0x74, 0x65, 0x2f, 0x61, 0x74, 0x6f, 0x6d, 0x2f, 0x63, 0x6f, 0x70, 0x79, 0x5f, 0x74, 0x72
        /*007e*/ 	.byte	0x61, 0x69, 0x74, 0x73, 0x5f, 0x73, 0x6d, 0x31, 0x30, 0x30, 0x2e, 0x68, 0x70, 0x70, 0x00
	.type		$str$25,@object
	.size		$str$25,(__unnamed_1 - $str$25)
$str$25:
        /*008d*/ 	.byte	0x28, 0x28, 0x75, 0x69, 0x6e, 0x74, 0x33, 0x32, 0x5f, 0x74, 0x28, 0x74, 0x68, 0x72, 0x65, 0x61
        /*009d*/ 	.byte	0x64, 0x49, 0x64, 0x78, 0x2e, 0x78, 0x29, 0x20, 0x2f, 0x20, 0x33, 0x32, 0x29, 0x20, 0x25, 0x20
        /*00ad*/ 	.byte	0x34, 0x29, 0x20, 0x3d, 0x3d, 0x20, 0x28, 0x28, 0x28, 0x74, 0x6d, 0x65, 0x6d, 0x5f, 0x61, 0x64
        /*00bd*/ 	.byte	0x64, 0x72, 0x20, 0x3e, 0x3e, 0x20, 0x31, 0x36, 0x29, 0x20, 0x2f, 0x20, 0x33, 0x32, 0x29, 0x20
        /*00cd*/ 	.byte	0x25, 0x20, 0x34, 0x29, 0x00
	.type		__unnamed_1,@object
	.size		__unnamed_1,(__unnamed_2 - __unnamed_1)
__unnamed_1:
        /*00d2*/ 	.byte	0x61, 0x75, 0x74, 0x6f, 0x20, 0x63, 0x75, 0x74, 0x65, 0x3a, 0x3a, 0x61, 0x73, 0x5f, 0x70, 0x6f
        /* <DEDUP_REMOVED lines=24> */
        /*0262*/ 	.byte	0x3e, 0x3e, 0x3e, 0x3e, 0x5d, 0x00
	.type		__unnamed_2,@object
	.size		__unnamed_2,(.L_2 - __unnamed_2)
__unnamed_2:
        /* <DEDUP_REMOVED lines=42> */
        /*0508*/ 	.byte	0x3e, 0x3e, 0x5d, 0x00
.L_2:


//--------------------- .nv.shared._ZN7cutlass13device_kernelINS_4gemm6kernel13GemmUniversalIN4cute5tupleIJiiiiEEENS1_10collective13CollectiveMmaINS1_35MainloopSm100TmaUmmaWarpSpecializedILi4ELi2ELi4ENS5_IJNS4_1CILi1EEESB_SB_EEEEENS5_IJNSA_ILi128EEENSA_ILi64EEESE_EEENS_6half_tENS5_IJSB_llEEESH_NS5_IJlSB_lEEENS4_8TiledMMAINS4_8MMA_AtomIJNS4_20SM100_MMA_F16BF16_SSISH_SH_fLi128ELi64ELNS4_4UMMA5MajorE1ELSO_0ELNSN_7ScaleInE0ELSP_0EEEEEENS4_6LayoutISC_NS5_IJNSA_ILi0EEEST_ST_EEEEENS5_IJNS4_10UnderscoreESW_SW_EEEEENS4_13SM90_TMA_LOADENS4_14ComposedLayoutINS4_7SwizzleILi3ELi4ELi3EEENS4_18smem_ptr_flag_bitsILi16EEENSS_INS5_IJSF_NSA_ILi8EEEEEENS5_IJSB_SF_EEEEEEEvNS4_8identityESZ_NS10_IS12_S14_NSS_INS5_IJS15_SF_EEENS5_IJSF_SB_EEEEEEEvS1A_EENS_8epilogue10collective18CollectiveEpilogueINS1G_23Sm100TmaWarpSpecializedILi3ELi2ELi32ELb1ELb0EEEJSG_NS5_IJNSS_ISE_SB_EENSS_INSA_ILi32EEESB_EEEEESH_SJ_SH_SJ_NS1G_6fusion15FusionCallbacksIS1K_NS1P_17LinearCombinationISH_fSH_fLNS_15FloatRoundStyleE2EEESG_S1O_JEEENS4_5SM1004TMEM4LOAD26SM100_TMEM_LOAD_32dp32b32xESZ_NS10_INS11_ILi2ELi4ELi3EEES14_NSS_INS5_IJS15_S1M_EEENS5_IJS1M_SB_EEEEEEENS4_39AutoVectorizingCopyWithAssumedAlignmentILi128EEENS4_14SM90_TMA_STOREES23_S25_S25_EEEvvEEEEvNT_6ParamsE --------------------------
	.section	.nv.shared._ZN7cutlass13device_kernelINS_4gemm6kernel13GemmUniversalIN4cute5tupleIJiiiiEEENS1_10collective13CollectiveMmaINS1_35MainloopSm100TmaUmmaWarpSpecializedILi4ELi2ELi4ENS5_IJNS4_1CILi1EEESB_SB_EEEEENS5_IJNSA_ILi128EEENSA_ILi64EEESE_EEENS_6half_tENS5_IJSB_llEEESH_NS5_IJlSB_lEEENS4_8TiledMMAINS4_8MMA_AtomIJNS4_20SM100_MMA_F16BF16_SSISH_SH_fLi128ELi64ELNS4_4UMMA5MajorE1ELSO_0ELNSN_7ScaleInE0ELSP_0EEEEEENS4_6LayoutISC_NS5_IJNSA_ILi0EEEST_ST_EEEEENS5_IJNS4_10UnderscoreESW_SW_EEEEENS4_13SM90_TMA_LOADENS4_14ComposedLayoutINS4_7SwizzleILi3ELi4ELi3EEENS4_18smem_ptr_flag_bitsILi16EEENSS_INS5_IJSF_NSA_ILi8EEEEEENS5_IJSB_SF_EEEEEEEvNS4_8identityESZ_NS10_IS12_S14_NSS_INS5_IJS15_SF_EEENS5_IJSF_SB_EEEEEEEvS1A_EENS_8epilogue10collective18CollectiveEpilogueINS1G_23Sm100TmaWarpSpecializedILi3ELi2ELi32ELb1ELb0EEEJSG_NS5_IJNSS_ISE_SB_EENSS_INSA_ILi32EEESB_EEEEESH_SJ_SH_SJ_NS1G_6fusion15FusionCallbacksIS1K_NS1P_17LinearCombinationISH_fSH_fLNS_15FloatRoundStyleE2EEESG_S1O_JEEENS4_5SM1004TMEM4LOAD26SM100_TMEM_LOAD_32dp32b32xESZ_NS10_INS11_ILi2ELi4ELi3EEES14_NSS_INS5_IJS15_S1M_EEENS5_IJS1M_SB_EEEEEEENS4_39AutoVectorizingCopyWithAssumedAlignmentILi128EEENS4_14SM90_TMA_STOREES23_S25_S25_EEEvvEEEEvNT_6ParamsE,"aw",@nobits
	.sectionflags	@""
	.align	16
	.zero		1024


//--------------------- .nv.shared.reserved.0     --------------------------
	.section	.nv.shared.reserved.0,"aw",@nobits
	.weak		__nv_reservedSMEM_offset_0_alias
	.size		__nv_reservedSMEM_offset_0_alias, 0, 64
	.other		__nv_reservedSMEM_offset_0_alias,@"STO_CUDA_RESERVED_SHARED STV_DEFAULT"
__nv_reservedSMEM_offset_0_alias:
	.zero		0
.nv.shared.reserved.0:
	.zero		64
	.weak		__nv_reservedSMEM_tcgen05_partition
	.type		__nv_reservedSMEM_tcgen05_partition,@object
	.size		__nv_reservedSMEM_tcgen05_partition,(.L_0 - __nv_reservedSMEM_tcgen05_partition)
__nv_reservedSMEM_tcgen05_partition:
	.zero		32
.L_0:


//--------------------- .nv.global                --------------------------
	.section	.nv.global,"aw",@nobits
.nv.global:
	.type		_ZN40_INTERNAL_76d1525e_4_k_cu_6b8bc25e_388594cute1_E,@object
	.size		_ZN40_INTERNAL_76d1525e_4_k_cu_6b8bc25e_388594cute1_E,(_ZN40_INTERNAL_76d1525e_4_k_cu_6b8bc25e_388594cuda3std3__45__cpo6cbeginE - _ZN40_INTERNAL_76d1525e_4_k_cu_6b8bc25e_388594cute1_E)
_ZN40_INTERNAL_76d1525e_4_k_cu_6b8bc25e_388594cute1_E:
	.zero		1
	.type		_ZN40_INTERNAL_76d1525e_4_k_cu_6b8bc25e_388594cuda3std3__45__cpo6cbeginE,@object
	.size		_ZN40_INTERNAL_76d1525e_4_k_cu_6b8bc25e_388594cuda3std3__45__cpo6cbeginE,(_ZN40_INTERNAL_76d1525e_4_k_cu_6b8bc25e_388594cuda3std3__48in_placeE - _ZN40_INTERNAL_76d1525e_4_k_cu_6b8bc25e_388594cuda3std3__45__cpo6cbeginE)
_ZN40_INTERNAL_76d1525e_4_k_cu_6b8bc25e_388594cuda3std3__45__cpo6cbeginE:
	.zero		1
	.type		_ZN40_INTERNAL_76d1525e_4_k_cu_6b8bc25e_388594cuda3std3__48in_placeE,@object
	.size		_ZN40_INTERNAL_76d1525e_4_k_cu_6b8bc25e_388594cuda3std3__48in_placeE,(_ZN40_INTERNAL_76d1525e_4_k_cu_6b8bc25e_388594cuda3std6ranges3__45__cpo9iter_moveE - _ZN40_INTERNAL_76d1525e_4_k_cu_6b8bc25e_388594cuda3std3__48in_placeE)
_ZN40_INTERNAL_76d1525e_4_k_cu_6b8bc25e_388594cuda3std3__48in_placeE:
	.zero		1
	.type		_ZN40_INTERNAL_76d1525e_4_k_cu_6b8bc25e_388594cuda3std6ranges3__45__cpo9iter_moveE,@object
	.size		_ZN40_INTERNAL_76d1525e_4_k_cu_6b8bc25e_388594cuda3std6ranges3__45__cpo9iter_moveE,(_ZN40_INTERNAL_76d1525e_4_k_cu_6b8bc25e_388594cuda3std3__45__cpo5beginE - _ZN40_INTERNAL_76d1525e_4_k_cu_6b8bc25e_388594cuda3std6ranges3__45__cpo9iter_moveE)
_ZN40_INTERNAL_76d1525e_4_k_cu_6b8bc25e_388594cuda3std6ranges3__45__cpo9iter_moveE:
	.zero		1
	.type		_ZN40_INTERNAL_76d1525e_4_k_cu_6b8bc25e_388594cuda3std3__45__cpo5beginE,@object
	.size		_ZN40_INTERNAL_76d1525e_4_k_cu_6b8bc25e_388594cuda3std3__45__cpo5beginE,(_ZN40_INTERNAL_76d1525e_4_k_cu_6b8bc25e_388594cuda3std3__442_GLOBAL__N__76d1525e_4_k_cu_6b8bc25e_388596ignoreE - _ZN40_INTERNAL_76d1525e_4_k_cu_6b8bc25e_388594cuda3std3__45__cpo5beginE)
_ZN40_INTERNAL_76d1525e_4_k_cu_6b8bc25e_388594cuda3std3__45__cpo5beginE:
	.zero		1
	.type		_ZN40_INTERNAL_76d1525e_4_k_cu_6b8bc25e_388594cuda3std3__442_GLOBAL__N__76d1525e_4_k_cu_6b8bc25e_388596ignoreE,@object
	.size		_ZN40_INTERNAL_76d1525e_4_k_cu_6b8bc25e_388594cuda3std3__442_GLOBAL__N__76d1525e_4_k_cu_6b8bc25e_388596ignoreE,(_ZN40_INTERNAL_76d1525e_4_k_cu_6b8bc25e_388594cute7productE - _ZN40_INTERNAL_76d1525e_4_k_cu_6b8bc25e_388594cuda3std3__442_GLOBAL__N__76d1525e_4_k_cu_6b8bc25e_388596ignoreE)
_ZN40_INTERNAL_76d1525e_4_k_cu_6b8bc25e_388594cuda3std3__442_GLOBAL__N__76d1525e_4_k_cu_6b8bc25e_388596ignoreE:
	.zero		1
	.type		_ZN40_INTERNAL_76d1525e_4_k_cu_6b8bc25e_388594cute7productE,@object
	.size		_ZN40_INTERNAL_76d1525e_4_k_cu_6b8bc25e_388594cute7productE,(_ZN40_INTERNAL_76d1525e_4_k_cu_6b8bc25e_388594cuda3std3__45__cpo3endE - _ZN40_INTERNAL_76d1525e_4_k_cu_6b8bc25e_388594cute7productE)
_ZN40_INTERNAL_76d1525e_4_k_cu_6b8bc25e_388594cute7productE:
	.zero		1
	.type		_ZN40_INTERNAL_76d1525e_4_k_cu_6b8bc25e_388594cuda3std3__45__cpo3endE,@object
	.size		_ZN40_INTERNAL_76d1525e_4_k_cu_6b8bc25e_388594cuda3std3__45__cpo3endE,(_ZN40_INTERNAL_76d1525e_4_k_cu_6b8bc25e_388594cuda3std3__419piecewise_constructE - _ZN40_INTERNAL_76d1525e_4_k_cu_6b8bc25e_388594cuda3std3__45__cpo3endE)
_ZN40_INTERNAL_76d1525e_4_k_cu_6b8bc25e_388594cuda3std3__45__cpo3endE:
	.zero		1
	.type		_ZN40_INTERNAL_76d1525e_4_k_cu_6b8bc25e_388594cuda3std3__419piecewise_constructE,@object
	.size		_ZN40_INTERNAL_76d1525e_4_k_cu_6b8bc25e_388594cuda3std3__419piecewise_constructE,(_ZN40_INTERNAL_76d1525e_4_k_cu_6b8bc25e_388594cuda3std3__45__cpo4cendE - _ZN40_INTERNAL_76d1525e_4_k_cu_6b8bc25e_388594cuda3std3__419piecewise_constructE)
_ZN40_INTERNAL_76d1525e_4_k_cu_6b8bc25e_388594cuda3std3__419piecewise_constructE:
	.zero		1
	.type		_ZN40_INTERNAL_76d1525e_4_k_cu_6b8bc25e_388594cuda3std3__45__cpo4cendE,@object
	.size		_ZN40_INTERNAL_76d1525e_4_k_cu_6b8bc25e_388594cuda3std3__45__cpo4cendE,(_ZN40_INTERNAL_76d1525e_4_k_cu_6b8bc25e_388594cuda3std6ranges3__45__cpo4swapE - _ZN40_INTERNAL_76d1525e_4_k_cu_6b8bc25e_388594cuda3std3__45__cpo4cendE)
_ZN40_INTERNAL_76d1525e_4_k_cu_6b8bc25e_388594cuda3std3__45__cpo4cendE:
	.zero		1
	.type		_ZN40_INTERNAL_76d1525e_4_k_cu_6b8bc25e_388594cuda3std6ranges3__45__cpo4swapE,@object
	.size		_ZN40_INTERNAL_76d1525e_4_k_cu_6b8bc25e_388594cuda3std6ranges3__45__cpo4swapE,(.L_10 - _ZN40_INTERNAL_76d1525e_4_k_cu_6b8bc25e_388594cuda3std6ranges3__45__cpo4swapE)
_ZN40_INTERNAL_76d1525e_4_k_cu_6b8bc25e_388594cuda3std6ranges3__45__cpo4swapE:
	.zero		1
.L_10:


//--------------------- .nv.constant0._ZN7cutlass13device_kernelINS_4gemm6kernel13GemmUniversalIN4cute5tupleIJiiiiEEENS1_10collective13CollectiveMmaINS1_35MainloopSm100TmaUmmaWarpSpecializedILi4ELi2ELi4ENS5_IJNS4_1CILi1EEESB_SB_EEEEENS5_IJNSA_ILi128EEENSA_ILi64EEESE_EEENS_6half_tENS5_IJSB_llEEESH_NS5_IJlSB_lEEENS4_8TiledMMAINS4_8MMA_AtomIJNS4_20SM100_MMA_F16BF16_SSISH_SH_fLi128ELi64ELNS4_4UMMA5MajorE1ELSO_0ELNSN_7ScaleInE0ELSP_0EEEEEENS4_6LayoutISC_NS5_IJNSA_ILi0EEEST_ST_EEEEENS5_IJNS4_10UnderscoreESW_SW_EEEEENS4_13SM90_TMA_LOADENS4_14ComposedLayoutINS4_7SwizzleILi3ELi4ELi3EEENS4_18smem_ptr_flag_bitsILi16EEENSS_INS5_IJSF_NSA_ILi8EEEEEENS5_IJSB_SF_EEEEEEEvNS4_8identityESZ_NS10_IS12_S14_NSS_INS5_IJS15_SF_EEENS5_IJSF_SB_EEEEEEEvS1A_EENS_8epilogue10collective18CollectiveEpilogueINS1G_23Sm100TmaWarpSpecializedILi3ELi2ELi32ELb1ELb0EEEJSG_NS5_IJNSS_ISE_SB_EENSS_INSA_ILi32EEESB_EEEEESH_SJ_SH_SJ_NS1G_6fusion15FusionCallbacksIS1K_NS1P_17LinearCombinationISH_fSH_fLNS_15FloatRoundStyleE2EEESG_S1O_JEEENS4_5SM1004TMEM4LOAD26SM100_TMEM_LOAD_32dp32b32xESZ_NS10_INS11_ILi2ELi4ELi3EEES14_NSS_INS5_IJS15_S1M_EEENS5_IJS1M_SB_EEEEEEENS4_39AutoVectorizingCopyWithAssumedAlignmentILi128EEENS4_14SM90_TMA_STOREES23_S25_S25_EEEvvEEEEvNT_6ParamsE --------------------------
	.section	.nv.constant0._ZN7cutlass13device_kernelINS_4gemm6kernel13GemmUniversalIN4cute5tupleIJiiiiEEENS1_10collective13CollectiveMmaINS1_35MainloopSm100TmaUmmaWarpSpecializedILi4ELi2ELi4ENS5_IJNS4_1CILi1EEESB_SB_EEEEENS5_IJNSA_ILi128EEENSA_ILi64EEESE_EEENS_6half_tENS5_IJSB_llEEESH_NS5_IJlSB_lEEENS4_8TiledMMAINS4_8MMA_AtomIJNS4_20SM100_MMA_F16BF16_SSISH_SH_fLi128ELi64ELNS4_4UMMA5MajorE1ELSO_0ELNSN_7ScaleInE0ELSP_0EEEEEENS4_6LayoutISC_NS5_IJNSA_ILi0EEEST_ST_EEEEENS5_IJNS4_10UnderscoreESW_SW_EEEEENS4_13SM90_TMA_LOADENS4_14ComposedLayoutINS4_7SwizzleILi3ELi4ELi3EEENS4_18smem_ptr_flag_bitsILi16EEENSS_INS5_IJSF_NSA_ILi8EEEEEENS5_IJSB_SF_EEEEEEEvNS4_8identityESZ_NS10_IS12_S14_NSS_INS5_IJS15_SF_EEENS5_IJSF_SB_EEEEEEEvS1A_EENS_8epilogue10collective18CollectiveEpilogueINS1G_23Sm100TmaWarpSpecializedILi3ELi2ELi32ELb1ELb0EEEJSG_NS5_IJNSS_ISE_SB_EENSS_INSA_ILi32EEESB_EEEEESH_SJ_SH_SJ_NS1G_6fusion15FusionCallbacksIS1K_NS1P_17LinearCombinationISH_fSH_fLNS_15FloatRoundStyleE2EEESG_S1O_JEEENS4_5SM1004TMEM4LOAD26SM100_TMEM_LOAD_32dp32b32xESZ_NS10_INS11_ILi2ELi4ELi3EEES14_NSS_INS5_IJS15_S1M_EEENS5_IJS1M_SB_EEEEEEENS4_39AutoVectorizingCopyWithAssumedAlignmentILi128EEENS4_14SM90_TMA_STOREES23_S25_S25_EEEvvEEEEvNT_6ParamsE,"a",@progbits
	.sectionflags	@""
	.align	4
.nv.constant0._ZN7cutlass13device_kernelINS_4gemm6kernel13GemmUniversalIN4cute5tupleIJiiiiEEENS1_10collective13CollectiveMmaINS1_35MainloopSm100TmaUmmaWarpSpecializedILi4ELi2ELi4ENS5_IJNS4_1CILi1EEESB_SB_EEEEENS5_IJNSA_ILi128EEENSA_ILi64EEESE_EEENS_6half_tENS5_IJSB_llEEESH_NS5_IJlSB_lEEENS4_8TiledMMAINS4_8MMA_AtomIJNS4_20SM100_MMA_F16BF16_SSISH_SH_fLi128ELi64ELNS4_4UMMA5MajorE1ELSO_0ELNSN_7ScaleInE0ELSP_0EEEEEENS4_6LayoutISC_NS5_IJNSA_ILi0EEEST_ST_EEEEENS5_IJNS4_10UnderscoreESW_SW_EEEEENS4_13SM90_TMA_LOADENS4_14ComposedLayoutINS4_7SwizzleILi3ELi4ELi3EEENS4_18smem_ptr_flag_bitsILi16EEENSS_INS5_IJSF_NSA_ILi8EEEEEENS5_IJSB_SF_EEEEEEEvNS4_8identityESZ_NS10_IS12_S14_NSS_INS5_IJS15_SF_EEENS5_IJSF_SB_EEEEEEEvS1A_EENS_8epilogue10collective18CollectiveEpilogueINS1G_23Sm100TmaWarpSpecializedILi3ELi2ELi32ELb1ELb0EEEJSG_NS5_IJNSS_ISE_SB_EENSS_INSA_ILi32EEESB_EEEEESH_SJ_SH_SJ_NS1G_6fusion15FusionCallbacksIS1K_NS1P_17LinearCombinationISH_fSH_fLNS_15FloatRoundStyleE2EEESG_S1O_JEEENS4_5SM1004TMEM4LOAD26SM100_TMEM_LOAD_32dp32b32xESZ_NS10_INS11_ILi2ELi4ELi3EEES14_NSS_INS5_IJS15_S1M_EEENS5_IJS1M_SB_EEEEEEENS4_39AutoVectorizingCopyWithAssumedAlignmentILi128EEENS4_14SM90_TMA_STOREES23_S25_S25_EEEvvEEEEvNT_6ParamsE:
	.zero		2944


//--------------------- SYMBOLS --------------------------

	.type		.nv.reservedSmem.offset0,@object
	.size		.nv.reservedSmem.offset0,0x4
	.type		.nv.reservedSmem.cap,@object
	.size		.nv.reservedSmem.cap,0x4
	.type		__assertfail,@function
